	.target	sm_90a

	.elftype	@"ET_EXEC"


//--------------------- .note.nv.tkinfo           --------------------------
	.section	.note.nv.tkinfo,"",@"SHT_NOTE"
	.sectionflags	@"SHF_NOTE_NV_TKINFO"
	.tkinfo
        /*0018*/ 	.word	0x00000002
        /*0030*/ 	.string	""
        /*0030*/ 	.string	"ptxas"
        /*0030*/ 	.string	"Cuda compilation tools, release 13.0, V13.0.88"
        /*0030*/ 	.string	"Build cuda_13.0.r13.0/compiler.36424714_0"
        /*0030*/ 	.string	"-arch sm_90a -m 64 "



//--------------------- .note.nv.cuinfo           --------------------------
	.section	.note.nv.cuinfo,"",@"SHT_NOTE"
	.sectionflags	@"SHF_NOTE_NV_CUINFO"
        /*0018*/ 	.short	0x0002
        /*001a*/ 	.short	0x005a
        /*001c*/ 	.short	0x0082
	.zero		2


//--------------------- .nv.info                  --------------------------
	.section	.nv.info,"",@"SHT_CUDA_INFO"
	.align	4


	//----- nvinfo : EIATTR_REGCOUNT
	.align		4
        /*0000*/ 	.byte	0x04, 0x2f
        /*0002*/ 	.short	(.L_15 - .L_14)
	.align		4
.L_14:
        /*0004*/ 	.word	index@(_ZN7cutlass13device_kernelINS_4gemm6kernel13GemmUniversalIN4cute5tupleIJiiiiEEENS1_10collective13CollectiveMmaINS1_34MainloopSm90TmaGmmaWarpSpecializedILi5ENS5_IJNS4_1CILi2EEENSA_ILi1EEESC_EEENS1_35KernelTmaWarpSpecializedCooperativeEEENS5_IJNSA_ILi256EEENSA_ILi80EEENSA_ILi64EEEEEENS_6half_tENS5_IJlSC_lEEESK_SL_NS4_8TiledMMAINS4_8MMA_AtomIJNS4_4SM904GMMA25MMA_64x16x16_F32F16F16_SSILNSP_5MajorE0ELSR_0ELNSP_7ScaleInE1ELSS_1EEEEEENS4_6LayoutISD_NS5_IJSC_NSA_ILi0EEESW_EEEEENS5_IJNS4_10UnderscoreESZ_SZ_EEEEENS4_13SM90_TMA_LOADENS4_14ComposedLayoutINS4_7SwizzleILi3ELi4ELi3EEENS4_18smem_ptr_flag_bitsILi16EEENSV_INS5_IJNSA_ILi8EEESI_EEENS5_IJSI_SC_EEEEEEEvNS4_8identityENS4_23SM90_TMA_LOAD_MULTICASTES1C_vS1D_EENS_8epilogue10collective6detail29Sm90TmaWarpSpecializedAdapterINS1H_15DefaultEpilogueISK_SL_SL_NS1G_6thread17LinearCombinationISK_Li1EffLNS1L_9ScaleType4KindE0ELNS_15FloatRoundStyleE2ESK_EENS1_15EpilogueDefaultEEEEEvvEEEEvNT_6ParamsE)
        /*0008*/ 	.word	0x000000a8


	//----- nvinfo : EIATTR_FRAME_SIZE
	.align		4
.L_15:
        /*000c*/ 	.byte	0x04, 0x11
        /*000e*/ 	.short	(.L_17 - .L_16)
	.align		4
.L_16:
        /*0010*/ 	.word	index@(_ZN7cutlass13device_kernelINS_4gemm6kernel13GemmUniversalIN4cute5tupleIJiiiiEEENS1_10collective13CollectiveMmaINS1_34MainloopSm90TmaGmmaWarpSpecializedILi5ENS5_IJNS4_1CILi2EEENSA_ILi1EEESC_EEENS1_35KernelTmaWarpSpecializedCooperativeEEENS5_IJNSA_ILi256EEENSA_ILi80EEENSA_ILi64EEEEEENS_6half_tENS5_IJlSC_lEEESK_SL_NS4_8TiledMMAINS4_8MMA_AtomIJNS4_4SM904GMMA25MMA_64x16x16_F32F16F16_SSILNSP_5MajorE0ELSR_0ELNSP_7ScaleInE1ELSS_1EEEEEENS4_6LayoutISD_NS5_IJSC_NSA_ILi0EEESW_EEEEENS5_IJNS4_10UnderscoreESZ_SZ_EEEEENS4_13SM90_TMA_LOADENS4_14ComposedLayoutINS4_7SwizzleILi3ELi4ELi3EEENS4_18smem_ptr_flag_bitsILi16EEENSV_INS5_IJNSA_ILi8EEESI_EEENS5_IJSI_SC_EEEEEEEvNS4_8identityENS4_23SM90_TMA_LOAD_MULTICASTES1C_vS1D_EENS_8epilogue10collective6detail29Sm90TmaWarpSpecializedAdapterINS1H_15DefaultEpilogueISK_SL_SL_NS1G_6thread17LinearCombinationISK_Li1EffLNS1L_9ScaleType4KindE0ELNS_15FloatRoundStyleE2ESK_EENS1_15EpilogueDefaultEEEEEvvEEEEvNT_6ParamsE)
        /*0014*/ 	.word	0x00000000


	//----- nvinfo : EIATTR_MIN_STACK_SIZE
	.align		4
.L_17:
        /*0018*/ 	.byte	0x04, 0x12
        /*001a*/ 	.short	(.L_19 - .L_18)
	.align		4
.L_18:
        /*001c*/ 	.word	index@(_ZN7cutlass13device_kernelINS_4gemm6kernel13GemmUniversalIN4cute5tupleIJiiiiEEENS1_10collective13CollectiveMmaINS1_34MainloopSm90TmaGmmaWarpSpecializedILi5ENS5_IJNS4_1CILi2EEENSA_ILi1EEESC_EEENS1_35KernelTmaWarpSpecializedCooperativeEEENS5_IJNSA_ILi256EEENSA_ILi80EEENSA_ILi64EEEEEENS_6half_tENS5_IJlSC_lEEESK_SL_NS4_8TiledMMAINS4_8MMA_AtomIJNS4_4SM904GMMA25MMA_64x16x16_F32F16F16_SSILNSP_5MajorE0ELSR_0ELNSP_7ScaleInE1ELSS_1EEEEEENS4_6LayoutISD_NS5_IJSC_NSA_ILi0EEESW_EEEEENS5_IJNS4_10UnderscoreESZ_SZ_EEEEENS4_13SM90_TMA_LOADENS4_14ComposedLayoutINS4_7SwizzleILi3ELi4ELi3EEENS4_18smem_ptr_flag_bitsILi16EEENSV_INS5_IJNSA_ILi8EEESI_EEENS5_IJSI_SC_EEEEEEEvNS4_8identityENS4_23SM90_TMA_LOAD_MULTICASTES1C_vS1D_EENS_8epilogue10collective6detail29Sm90TmaWarpSpecializedAdapterINS1H_15DefaultEpilogueISK_SL_SL_NS1G_6thread17LinearCombinationISK_Li1EffLNS1L_9ScaleType4KindE0ELNS_15FloatRoundStyleE2ESK_EENS1_15EpilogueDefaultEEEEEvvEEEEvNT_6ParamsE)
        /*0020*/ 	.word	0x00000000
.L_19:


//--------------------- .nv.compat                --------------------------
	.section	.nv.compat,"",@"SHT_CUDA_COMPAT_INFO"
	.align	4
        /*0000*/ 	.byte	0x02, 0x09, 0x01, 0x00, 0x02, 0x02, 0x04, 0x00, 0x02, 0x05, 0x05, 0x00, 0x03, 0x07, 0x01, 0x01
        /*0010*/ 	.byte	0x02, 0x03, 0x01, 0x00, 0x02, 0x06, 0x01, 0x00, 0x04, 0x0b, 0x08, 0x00, 0x00, 0x00, 0x00, 0x00
        /*0020*/ 	.byte	0x00, 0x00, 0x00, 0x00


//--------------------- .nv.info._ZN7cutlass13device_kernelINS_4gemm6kernel13GemmUniversalIN4cute5tupleIJiiiiEEENS1_10collective13CollectiveMmaINS1_34MainloopSm90TmaGmmaWarpSpecializedILi5ENS5_IJNS4_1CILi2EEENSA_ILi1EEESC_EEENS1_35KernelTmaWarpSpecializedCooperativeEEENS5_IJNSA_ILi256EEENSA_ILi80EEENSA_ILi64EEEEEENS_6half_tENS5_IJlSC_lEEESK_SL_NS4_8TiledMMAINS4_8MMA_AtomIJNS4_4SM904GMMA25MMA_64x16x16_F32F16F16_SSILNSP_5MajorE0ELSR_0ELNSP_7ScaleInE1ELSS_1EEEEEENS4_6LayoutISD_NS5_IJSC_NSA_ILi0EEESW_EEEEENS5_IJNS4_10UnderscoreESZ_SZ_EEEEENS4_13SM90_TMA_LOADENS4_14ComposedLayoutINS4_7SwizzleILi3ELi4ELi3EEENS4_18smem_ptr_flag_bitsILi16EEENSV_INS5_IJNSA_ILi8EEESI_EEENS5_IJSI_SC_EEEEEEEvNS4_8identityENS4_23SM90_TMA_LOAD_MULTICASTES1C_vS1D_EENS_8epilogue10collective6detail29Sm90TmaWarpSpecializedAdapterINS1H_15DefaultEpilogueISK_SL_SL_NS1G_6thread17LinearCombinationISK_Li1EffLNS1L_9ScaleType4KindE0ELNS_15FloatRoundStyleE2ESK_EENS1_15EpilogueDefaultEEEEEvvEEEEvNT_6ParamsE --------------------------
	.section	.nv.info._ZN7cutlass13device_kernelINS_4gemm6kernel13GemmUniversalIN4cute5tupleIJiiiiEEENS1_10collective13CollectiveMmaINS1_34MainloopSm90TmaGmmaWarpSpecializedILi5ENS5_IJNS4_1CILi2EEENSA_ILi1EEESC_EEENS1_35KernelTmaWarpSpecializedCooperativeEEENS5_IJNSA_ILi256EEENSA_ILi80EEENSA_ILi64EEEEEENS_6half_tENS5_IJlSC_lEEESK_SL_NS4_8TiledMMAINS4_8MMA_AtomIJNS4_4SM904GMMA25MMA_64x16x16_F32F16F16_SSILNSP_5MajorE0ELSR_0ELNSP_7ScaleInE1ELSS_1EEEEEENS4_6LayoutISD_NS5_IJSC_NSA_ILi0EEESW_EEEEENS5_IJNS4_10UnderscoreESZ_SZ_EEEEENS4_13SM90_TMA_LOADENS4_14ComposedLayoutINS4_7SwizzleILi3ELi4ELi3EEENS4_18smem_ptr_flag_bitsILi16EEENSV_INS5_IJNSA_ILi8EEESI_EEENS5_IJSI_SC_EEEEEEEvNS4_8identityENS4_23SM90_TMA_LOAD_MULTICASTES1C_vS1D_EENS_8epilogue10collective6detail29Sm90TmaWarpSpecializedAdapterINS1H_15DefaultEpilogueISK_SL_SL_NS1G_6thread17LinearCombinationISK_Li1EffLNS1L_9ScaleType4KindE0ELNS_15FloatRoundStyleE2ESK_EENS1_15EpilogueDefaultEEEEEvvEEEEvNT_6ParamsE,"",@"SHT_CUDA_INFO"
	.sectionflags	@""
	.align	4


	//----- nvinfo : EIATTR_CUDA_API_VERSION
	.align		4
        /*0000*/ 	.byte	0x04, 0x37
        /*0002*/ 	.short	(.L_21 - .L_20)
.L_20:
        /*0004*/ 	.word	0x00000082


	//----- nvinfo : EIATTR_KPARAM_INFO
	.align		4
.L_21:
        /*0008*/ 	.byte	0x04, 0x17
        /*000a*/ 	.short	(.L_23 - .L_22)
.L_22:
        /*000c*/ 	.word	0x00000000
        /*0010*/ 	.short	0x0000
        /*0012*/ 	.short	0x0070
        /*0014*/ 	.byte	0x00, 0xf0, 0x01, 0x10


	//----- nvinfo : EIATTR_SPARSE_MMA_MASK
	.align		4
.L_23:
        /*0018*/ 	.byte	0x03, 0x50
        /*001a*/ 	.short	0x0000


	//----- nvinfo : EIATTR_MAXREG_COUNT
	.align		4
        /*001c*/ 	.byte	0x03, 0x1b
        /*001e*/ 	.short	0x00a8


	//----- nvinfo : EIATTR_NUM_BARRIERS
	.align		4
        /*0020*/ 	.byte	0x02, 0x4c
        /*0022*/ 	.byte	0x01
	.zero		1


	//----- nvinfo : EIATTR_EXTERNS
	.align		4
        /*0024*/ 	.byte	0x04, 0x0f
        /*0026*/ 	.short	(.L_25 - .L_24)


	//   ....[0]....
	.align		4
.L_24:
        /*0028*/ 	.word	index@(__assertfail)


	//----- nvinfo : EIATTR_MERCURY_ISA_VERSION
	.align		4
.L_25:
        /*002c*/ 	.byte	0x03, 0x5f
        /*002e*/ 	.short	0x0101


	//----- nvinfo : EIATTR_INT_WARP_WIDE_INSTR_OFFSETS
	.align		4
        /*0030*/ 	.byte	0x04, 0x31
        /*0032*/ 	.short	(.L_27 - .L_26)


	//   ....[0]....
.L_26:
        /*0034*/ 	.word	0x000004a0


	//   ....[1]....
        /*0038*/ 	.word	0x000004d0


	//   ....[2]....
        /*003c*/ 	.word	0x00000690


	//----- nvinfo : EIATTR_COOP_GROUP_MASK_REGIDS
	.align		4
.L_27:
        /*0040*/ 	.byte	0x04, 0x29
        /*0042*/ 	.short	(.L_29 - .L_28)


	//   ....[0]....
.L_28:
        /*0044*/ 	.word	0xffffffff


	//   ....[1]....
        /*0048*/ 	.word	0xffffffff


	//   ....[2]....
        /*004c*/ 	.word	0xffffffff


	//   ....[3]....
        /*0050*/ 	.word	0xffffffff


	//   ....[4]....
        /*0054*/ 	.word	0xffffffff


	//   ....[5]....
        /*0058*/ 	.word	0xffffffff


	//----- nvinfo : EIATTR_COOP_GROUP_INSTR_OFFSETS
	.align		4
.L_29:
        /*005c*/ 	.byte	0x04, 0x28
        /*005e*/ 	.short	(.L_31 - .L_30)


	//   ....[0]....
.L_30:
        /*0060*/ 	.word	0x00000060


	//   ....[1]....
        /*0064*/ 	.word	0x00000070


	//   ....[2]....
        /*0068*/ 	.word	0x00000130


	//   ....[3]....
        /*006c*/ 	.word	0x000002f0


	//   ....[4]....
        /*0070*/ 	.word	0x00000810


	//   ....[5]....
        /*0074*/ 	.word	0x00001250


	//----- nvinfo : EIATTR_REG_RECONFIG
	.align		4
.L_31:
        /*0078*/ 	.byte	0x01, 0x54
	.zero		2


	//----- nvinfo : EIATTR_SYSCALL_OFFSETS
	.align		4
        /*007c*/ 	.byte	0x04, 0x46
        /*007e*/ 	.short	(.L_33 - .L_32)


	//   ....[0]....
.L_32:
        /*0080*/ 	.word	0x00001410


	//----- nvinfo : EIATTR_MBARRIER_INSTR_OFFSETS
	.align		4
.L_33:
        /*0084*/ 	.byte	0x04, 0x39
        /*0086*/ 	.short	(.L_35 - .L_34)


	//   ....[0]....
.L_34:
        /*0088*/ 	.word	0x00000230
        /*008c*/ 	.word	0x000000ff
        /*0090*/ 	.word	0x00000000
        /*0094*/ 	.short	0x0100
        /*0096*/ 	.byte	0x08
	.zero		1


	//   ....[1]....
        /*0098*/ 	.word	0x00000240
        /*009c*/ 	.word	0x000000ff
        /*00a0*/ 	.word	0x00000028
        /*00a4*/ 	.short	0x0100
        /*00a6*/ 	.byte	0x08
	.zero		1


	//   ....[2]....
        /*00a8*/ 	.word	0x00000250
        /*00ac*/ 	.word	0x000000ff
        /*00b0*/ 	.word	0x00000008
        /*00b4*/ 	.short	0x0100
        /*00b6*/ 	.byte	0x08
	.zero		1


	//   ....[3]....
        /*00b8*/ 	.word	0x00000260
        /*00bc*/ 	.word	0x000000ff
        /*00c0*/ 	.word	0x00000030
        /*00c4*/ 	.short	0x0100
        /*00c6*/ 	.byte	0x08
	.zero		1


	//   ....[4]....
        /*00c8*/ 	.word	0x00000270
        /*00cc*/ 	.word	0x000000ff
        /*00d0*/ 	.word	0x00000010
        /*00d4*/ 	.short	0x0100
        /*00d6*/ 	.byte	0x08
	.zero		1


	//   ....[5]....
        /*00d8*/ 	.word	0x00000280
        /*00dc*/ 	.word	0x000000ff
        /*00e0*/ 	.word	0x00000038
        /*00e4*/ 	.short	0x0100
        /*00e6*/ 	.byte	0x08
	.zero		1


	//   ....[6]....
        /*00e8*/ 	.word	0x00000290
        /*00ec*/ 	.word	0x000000ff
        /*00f0*/ 	.word	0x00000018
        /*00f4*/ 	.short	0x0100
        /*00f6*/ 	.byte	0x08
	.zero		1


	//   ....[7]....
        /*00f8*/ 	.word	0x000002a0
        /*00fc*/ 	.word	0x000000ff
        /*0100*/ 	.word	0x00000040
        /*0104*/ 	.short	0x0100
        /*0106*/ 	.byte	0x08
	.zero		1


	//   ....[8]....
        /*0108*/ 	.word	0x000002b0
        /*010c*/ 	.word	0x000000ff
        /*0110*/ 	.word	0x00000020
        /*0114*/ 	.short	0x0100
        /*0116*/ 	.byte	0x08
	.zero		1


	//   ....[9]....
        /*0118*/ 	.word	0x000002c0
        /*011c*/ 	.word	0x000000ff
        /*0120*/ 	.word	0x00000048
        /*0124*/ 	.short	0x0100
        /*0126*/ 	.byte	0x08
	.zero		1


	//   ....[10]....
        /*0128*/ 	.word	0x00000710
        /*012c*/ 	.word	0x000000ff
        /*0130*/ 	.word	0x00000060
        /*0134*/ 	.short	0x0100
        /*0136*/ 	.byte	0x06
	.zero		1


	//   ....[11]....
        /*0138*/ 	.word	0x000007a0
        /*013c*/ 	.word	0x000000ff
        /*0140*/ 	.word	0x00000068
        /*0144*/ 	.short	0x0100
        /*0146*/ 	.byte	0x06
	.zero		1


	//   ....[12]....
        /*0148*/ 	.word	0x00001490
        /*014c*/ 	.word	0x00000003
        /*0150*/ 	.word	0x00000000
        /*0154*/ 	.short	0x010a
        /*0156*/ 	.byte	0x3f
	.zero		1


	//   ....[13]....
        /*0158*/ 	.word	0x000014d0
        /*015c*/ 	.word	0x00000003
        /*0160*/ 	.word	0x00000000
        /*0164*/ 	.short	0x010a
        /*0166*/ 	.byte	0x3f
	.zero		1


	//   ....[14]....
        /*0168*/ 	.word	0x000025c0
        /*016c*/ 	.word	0x000000ff
        /*0170*/ 	.word	0x00000000
        /*0174*/ 	.short	0x010a
        /*0176*/ 	.byte	0x04
	.zero		1


	//   ....[15]....
        /*0178*/ 	.word	0x00002600
        /*017c*/ 	.word	0x000000ff
        /*0180*/ 	.word	0x00000000
        /*0184*/ 	.short	0x010a
        /*0186*/ 	.byte	0x04
	.zero		1


	//   ....[16]....
        /*0188*/ 	.word	0x000035e0
        /*018c*/ 	.word	0x00000005
        /*0190*/ 	.word	0x00000000
        /*0194*/ 	.short	0x0101
        /*0196*/ 	.byte	0x3f
	.zero		1


	//   ....[17]....
        /*0198*/ 	.word	0x000037a0
        /*019c*/ 	.word	0x00000003
        /*01a0*/ 	.word	0x00000000
        /*01a4*/ 	.short	0x0101
        /*01a6*/ 	.byte	0x3f
	.zero		1


	//   ....[18]....
        /*01a8*/ 	.word	0x000099f0
        /*01ac*/ 	.word	0x00000014
        /*01b0*/ 	.word	0x00000028
        /*01b4*/ 	.short	0x010a
        /*01b6*/ 	.byte	0x3f
	.zero		1


	//   ....[19]....
        /*01b8*/ 	.word	0x00009d70
        /*01bc*/ 	.word	0x00000003
        /*01c0*/ 	.word	0x00000068
        /*01c4*/ 	.short	0x0101
        /*01c6*/ 	.byte	0x3f
	.zero		1


	//   ....[20]....
        /*01c8*/ 	.word	0x0000a4c0
        /*01cc*/ 	.word	0x00000007
        /*01d0*/ 	.word	0x00000000
        /*01d4*/ 	.short	0x010a
        /*01d6*/ 	.byte	0x3f
	.zero		1


	//   ....[21]....
        /*01d8*/ 	.word	0x0000a540
        /*01dc*/ 	.word	0x00000008
        /*01e0*/ 	.word	0x00000000
        /*01e4*/ 	.short	0x010a
        /*01e6*/ 	.byte	0x3f
	.zero		1


	//   ....[22]....
        /*01e8*/ 	.word	0x0000a5d0
        /*01ec*/ 	.word	0x00000009
        /*01f0*/ 	.word	0x00000000
        /*01f4*/ 	.short	0x010a
        /*01f6*/ 	.byte	0x3f
	.zero		1


	//   ....[23]....
        /*01f8*/ 	.word	0x0000a660
        /*01fc*/ 	.word	0x00000006
        /*0200*/ 	.word	0x00000000
        /*0204*/ 	.short	0x010a
        /*0206*/ 	.byte	0x3f
	.zero		1


	//   ....[24]....
        /*0208*/ 	.word	0x0000a6f0
        /*020c*/ 	.word	0x00000003
        /*0210*/ 	.word	0x00000000
        /*0214*/ 	.short	0x010a
        /*0216*/ 	.byte	0x3f
	.zero		1


	//   ....[25]....
        /*0218*/ 	.word	0x0000a750
        /*021c*/ 	.word	0x00000003
        /*0220*/ 	.word	0x00000000
        /*0224*/ 	.short	0x010a
        /*0226*/ 	.byte	0x3f
	.zero		1


	//   ....[26]....
        /*0228*/ 	.word	0x0000a7b0
        /*022c*/ 	.word	0x00000006
        /*0230*/ 	.word	0x00000000
        /*0234*/ 	.short	0x010a
        /*0236*/ 	.byte	0x3f
	.zero		1


	//   ....[27]....
        /*0238*/ 	.word	0x0000a880
        /*023c*/ 	.word	0x00000014
        /*0240*/ 	.word	0x00000028
        /*0244*/ 	.short	0x010a
        /*0246*/ 	.byte	0x3f
	.zero		1


	//   ....[28]....
        /*0248*/ 	.word	0x0000a950
        /*024c*/ 	.word	0x00000007
        /*0250*/ 	.word	0x00000000
        /*0254*/ 	.short	0x010a
        /*0256*/ 	.byte	0x3f
	.zero		1


	//   ....[29]....
        /*0258*/ 	.word	0x0000a9a0
        /*025c*/ 	.word	0x00000008
        /*0260*/ 	.word	0x00000000
        /*0264*/ 	.short	0x010a
        /*0266*/ 	.byte	0x3f
	.zero		1


	//   ....[30]....
        /*0268*/ 	.word	0x0000a9f0
        /*026c*/ 	.word	0x00000009
        /*0270*/ 	.word	0x00000000
        /*0274*/ 	.short	0x010a
        /*0276*/ 	.byte	0x3f
	.zero		1


	//   ....[31]....
        /*0278*/ 	.word	0x0000aa40
        /*027c*/ 	.word	0x00000006
        /*0280*/ 	.word	0x00000000
        /*0284*/ 	.short	0x010a
        /*0286*/ 	.byte	0x3f
	.zero		1


	//----- nvinfo : EIATTR_NUM_MBARRIERS
	.align		4
.L_35:
        /*0288*/ 	.byte	0x03, 0x38
        /*028a*/ 	.short	0x000c


	//----- nvinfo : EIATTR_EXIT_INSTR_OFFSETS
	.align		4
        /*028c*/ 	.byte	0x04, 0x1c
        /*028e*/ 	.short	(.L_37 - .L_36)


	//   ....[0]....
.L_36:
        /*0290*/ 	.word	0x00000970


	//   ....[1]....
        /*0294*/ 	.word	0x00001180


	//   ....[2]....
        /*0298*/ 	.word	0x00009120


	//   ....[3]....
        /*029c*/ 	.word	0x00009680


	//   ....[4]....
        /*02a0*/ 	.word	0x0000a740


	//----- nvinfo : EIATTR_MAX_THREADS
	.align		4
.L_37:
        /*02a4*/ 	.byte	0x04, 0x05
        /*02a6*/ 	.short	(.L_39 - .L_38)
.L_38:
        /*02a8*/ 	.word	0x00000180
        /*02ac*/ 	.word	0x00000001
        /*02b0*/ 	.word	0x00000001


	//----- nvinfo : EIATTR_CRS_STACK_SIZE
	.align		4
.L_39:
        /*02b4*/ 	.byte	0x04, 0x1e
        /*02b6*/ 	.short	(.L_41 - .L_40)
.L_40:
        /*02b8*/ 	.word	0x00000000


	//----- nvinfo : EIATTR_CBANK_PARAM_SIZE
	.align		4
.L_41:
        /*02bc*/ 	.byte	0x03, 0x19
        /*02be*/ 	.short	0x0470


	//----- nvinfo : EIATTR_PARAM_CBANK
	.align		4
        /*02c0*/ 	.byte	0x04, 0x0a
        /*02c2*/ 	.short	(.L_43 - .L_42)
	.align		4
.L_42:
        /*02c4*/ 	.word	index@(.nv.constant0._ZN7cutlass13device_kernelINS_4gemm6kernel13GemmUniversalIN4cute5tupleIJiiiiEEENS1_10collective13CollectiveMmaINS1_34MainloopSm90TmaGmmaWarpSpecializedILi5ENS5_IJNS4_1CILi2EEENSA_ILi1EEESC_EEENS1_35KernelTmaWarpSpecializedCooperativeEEENS5_IJNSA_ILi256EEENSA_ILi80EEENSA_ILi64EEEEEENS_6half_tENS5_IJlSC_lEEESK_SL_NS4_8TiledMMAINS4_8MMA_AtomIJNS4_4SM904GMMA25MMA_64x16x16_F32F16F16_SSILNSP_5MajorE0ELSR_0ELNSP_7ScaleInE1ELSS_1EEEEEENS4_6LayoutISD_NS5_IJSC_NSA_ILi0EEESW_EEEEENS5_IJNS4_10UnderscoreESZ_SZ_EEEEENS4_13SM90_TMA_LOADENS4_14ComposedLayoutINS4_7SwizzleILi3ELi4ELi3EEENS4_18smem_ptr_flag_bitsILi16EEENSV_INS5_IJNSA_ILi8EEESI_EEENS5_IJSI_SC_EEEEEEEvNS4_8identityENS4_23SM90_TMA_LOAD_MULTICASTES1C_vS1D_EENS_8epilogue10collective6detail29Sm90TmaWarpSpecializedAdapterINS1H_15DefaultEpilogueISK_SL_SL_NS1G_6thread17LinearCombinationISK_Li1EffLNS1L_9ScaleType4KindE0ELNS_15FloatRoundStyleE2ESK_EENS1_15EpilogueDefaultEEEEEvvEEEEvNT_6ParamsE)
        /*02c8*/ 	.short	0x0210
        /*02ca*/ 	.short	0x0470


	//----- nvinfo : EIATTR_SW_WAR
	.align		4
.L_43:
        /*02cc*/ 	.byte	0x04, 0x36
        /*02ce*/ 	.short	(.L_45 - .L_44)
.L_44:
        /*02d0*/ 	.word	0x00000008
.L_45:


//--------------------- .nv.callgraph             --------------------------
	.section	.nv.callgraph,"",@"SHT_CUDA_CALLGRAPH"
	.align	4
	.sectionentsize	8
	.align		4
        /*0000*/ 	.word	0x00000000
	.align		4
        /*0004*/ 	.word	0xffffffff
	.align		4
        /*0008*/ 	.word	index@(_ZN7cutlass13device_kernelINS_4gemm6kernel13GemmUniversalIN4cute5tupleIJiiiiEEENS1_10collective13CollectiveMmaINS1_34MainloopSm90TmaGmmaWarpSpecializedILi5ENS5_IJNS4_1CILi2EEENSA_ILi1EEESC_EEENS1_35KernelTmaWarpSpecializedCooperativeEEENS5_IJNSA_ILi256EEENSA_ILi80EEENSA_ILi64EEEEEENS_6half_tENS5_IJlSC_lEEESK_SL_NS4_8TiledMMAINS4_8MMA_AtomIJNS4_4SM904GMMA25MMA_64x16x16_F32F16F16_SSILNSP_5MajorE0ELSR_0ELNSP_7ScaleInE1ELSS_1EEEEEENS4_6LayoutISD_NS5_IJSC_NSA_ILi0EEESW_EEEEENS5_IJNS4_10UnderscoreESZ_SZ_EEEEENS4_13SM90_TMA_LOADENS4_14ComposedLayoutINS4_7SwizzleILi3ELi4ELi3EEENS4_18smem_ptr_flag_bitsILi16EEENSV_INS5_IJNSA_ILi8EEESI_EEENS5_IJSI_SC_EEEEEEEvNS4_8identityENS4_23SM90_TMA_LOAD_MULTICASTES1C_vS1D_EENS_8epilogue10collective6detail29Sm90TmaWarpSpecializedAdapterINS1H_15DefaultEpilogueISK_SL_SL_NS1G_6thread17LinearCombinationISK_Li1EffLNS1L_9ScaleType4KindE0ELNS_15FloatRoundStyleE2ESK_EENS1_15EpilogueDefaultEEEEEvvEEEEvNT_6ParamsE)
	.align		4
        /*000c*/ 	.word	index@(__assertfail)
	.align		4
        /*0010*/ 	.word	0x00000000
	.align		4
        /*0014*/ 	.word	0xfffffffe
	.align		4
        /*0018*/ 	.word	0x00000000
	.align		4
        /*001c*/ 	.word	0xfffffffd
	.align		4
        /*0020*/ 	.word	0x00000000
	.align		4
        /*0024*/ 	.word	0xfffffffc


//--------------------- .nv.constant4             --------------------------
	.section	.nv.constant4,"a",@progbits
	.align	8
	.align		8
.nv.constant4:
        /*0000*/ 	.dword	__assertfail
	.align		8
        /*0008*/ 	.dword	__unnamed_1
	.align		8
        /*0010*/ 	.dword	_ZN39_INTERNAL_a5d02ad8_4_k_cu_0cb31bfc_50194cuda3std3__45__cpo5beginE
	.align		8
        /*0018*/ 	.dword	_ZN39_INTERNAL_a5d02ad8_4_k_cu_0cb31bfc_50194cuda3std3__45__cpo3endE
	.align		8
        /*0020*/ 	.dword	_ZN39_INTERNAL_a5d02ad8_4_k_cu_0cb31bfc_50194cuda3std3__45__cpo6cbeginE
	.align		8
        /*0028*/ 	.dword	_ZN39_INTERNAL_a5d02ad8_4_k_cu_0cb31bfc_50194cuda3std3__45__cpo4cendE
	.align		8
        /*0030*/ 	.dword	_ZN39_INTERNAL_a5d02ad8_4_k_cu_0cb31bfc_50194cuda3std3__441_GLOBAL__N__a5d02ad8_4_k_cu_0cb31bfc_50196ignoreE
	.align		8
        /*0038*/ 	.dword	_ZN39_INTERNAL_a5d02ad8_4_k_cu_0cb31bfc_50194cuda3std3__419piecewise_constructE
	.align		8
        /*0040*/ 	.dword	_ZN39_INTERNAL_a5d02ad8_4_k_cu_0cb31bfc_50194cuda3std3__48in_placeE
	.align		8
        /*0048*/ 	.dword	_ZN39_INTERNAL_a5d02ad8_4_k_cu_0cb31bfc_50194cuda3std6ranges3__45__cpo4swapE
	.align		8
        /*0050*/ 	.dword	_ZN39_INTERNAL_a5d02ad8_4_k_cu_0cb31bfc_50194cuda3std6ranges3__45__cpo9iter_moveE
	.align		8
        /*0058*/ 	.dword	_ZN39_INTERNAL_a5d02ad8_4_k_cu_0cb31bfc_50194cute7productE
	.align		8
        /*0060*/ 	.dword	_ZN39_INTERNAL_a5d02ad8_4_k_cu_0cb31bfc_50194cute1_E
	.align		8
        /*0068*/ 	.dword	$str$22
	.align		8
        /*0070*/ 	.dword	$str$23


//--------------------- .text._ZN7cutlass13device_kernelINS_4gemm6kernel13GemmUniversalIN4cute5tupleIJiiiiEEENS1_10collective13CollectiveMmaINS1_34MainloopSm90TmaGmmaWarpSpecializedILi5ENS5_IJNS4_1CILi2EEENSA_ILi1EEESC_EEENS1_35KernelTmaWarpSpecializedCooperativeEEENS5_IJNSA_ILi256EEENSA_ILi80EEENSA_ILi64EEEEEENS_6half_tENS5_IJlSC_lEEESK_SL_NS4_8TiledMMAINS4_8MMA_AtomIJNS4_4SM904GMMA25MMA_64x16x16_F32F16F16_SSILNSP_5MajorE0ELSR_0ELNSP_7ScaleInE1ELSS_1EEEEEENS4_6LayoutISD_NS5_IJSC_NSA_ILi0EEESW_EEEEENS5_IJNS4_10UnderscoreESZ_SZ_EEEEENS4_13SM90_TMA_LOADENS4_14ComposedLayoutINS4_7SwizzleILi3ELi4ELi3EEENS4_18smem_ptr_flag_bitsILi16EEENSV_INS5_IJNSA_ILi8EEESI_EEENS5_IJSI_SC_EEEEEEEvNS4_8identityENS4_23SM90_TMA_LOAD_MULTICASTES1C_vS1D_EENS_8epilogue10collective6detail29Sm90TmaWarpSpecializedAdapterINS1H_15DefaultEpilogueISK_SL_SL_NS1G_6thread17LinearCombinationISK_Li1EffLNS1L_9ScaleType4KindE0ELNS_15FloatRoundStyleE2ESK_EENS1_15EpilogueDefaultEEEEEvvEEEEvNT_6ParamsE --------------------------
	.section	.text._ZN7cutlass13device_kernelINS_4gemm6kernel13GemmUniversalIN4cute5tupleIJiiiiEEENS1_10collective13CollectiveMmaINS1_34MainloopSm90TmaGmmaWarpSpecializedILi5ENS5_IJNS4_1CILi2EEENSA_ILi1EEESC_EEENS1_35KernelTmaWarpSpecializedCooperativeEEENS5_IJNSA_ILi256EEENSA_ILi80EEENSA_ILi64EEEEEENS_6half_tENS5_IJlSC_lEEESK_SL_NS4_8TiledMMAINS4_8MMA_AtomIJNS4_4SM904GMMA25MMA_64x16x16_F32F16F16_SSILNSP_5MajorE0ELSR_0ELNSP_7ScaleInE1ELSS_1EEEEEENS4_6LayoutISD_NS5_IJSC_NSA_ILi0EEESW_EEEEENS5_IJNS4_10UnderscoreESZ_SZ_EEEEENS4_13SM90_TMA_LOADENS4_14ComposedLayoutINS4_7SwizzleILi3ELi4ELi3EEENS4_18smem_ptr_flag_bitsILi16EEENSV_INS5_IJNSA_ILi8EEESI_EEENS5_IJSI_SC_EEEEEEEvNS4_8identityENS4_23SM90_TMA_LOAD_MULTICASTES1C_vS1D_EENS_8epilogue10collective6detail29Sm90TmaWarpSpecializedAdapterINS1H_15DefaultEpilogueISK_SL_SL_NS1G_6thread17LinearCombinationISK_Li1EffLNS1L_9ScaleType4KindE0ELNS_15FloatRoundStyleE2ESK_EENS1_15EpilogueDefaultEEEEEvvEEEEvNT_6ParamsE,"ax",@progbits
	.align	128
.text._ZN7cutlass13device_kernelINS_4gemm6kernel13GemmUniversalIN4cute5tupleIJiiiiEEENS1_10collective13CollectiveMmaINS1_34MainloopSm90TmaGmmaWarpSpecializedILi5ENS5_IJNS4_1CILi2EEENSA_ILi1EEESC_EEENS1_35KernelTmaWarpSpecializedCooperativeEEENS5_IJNSA_ILi256EEENSA_ILi80EEENSA_ILi64EEEEEENS_6half_tENS5_IJlSC_lEEESK_SL_NS4_8TiledMMAINS4_8MMA_AtomIJNS4_4SM904GMMA25MMA_64x16x16_F32F16F16_SSILNSP_5MajorE0ELSR_0ELNSP_7ScaleInE1ELSS_1EEEEEENS4_6LayoutISD_NS5_IJSC_NSA_ILi0EEESW_EEEEENS5_IJNS4_10UnderscoreESZ_SZ_EEEEENS4_13SM90_TMA_LOADENS4_14ComposedLayoutINS4_7SwizzleILi3ELi4ELi3EEENS4_18smem_ptr_flag_bitsILi16EEENSV_INS5_IJNSA_ILi8EEESI_EEENS5_IJSI_SC_EEEEEEEvNS4_8identityENS4_23SM90_TMA_LOAD_MULTICASTES1C_vS1D_EENS_8epilogue10collective6detail29Sm90TmaWarpSpecializedAdapterINS1H_15DefaultEpilogueISK_SL_SL_NS1G_6thread17LinearCombinationISK_Li1EffLNS1L_9ScaleType4KindE0ELNS_15FloatRoundStyleE2ESK_EENS1_15EpilogueDefaultEEEEEvvEEEEvNT_6ParamsE:
        .type           _ZN7cutlass13device_kernelINS_4gemm6kernel13GemmUniversalIN4cute5tupleIJiiiiEEENS1_10collective13CollectiveMmaINS1_34MainloopSm90TmaGmmaWarpSpecializedILi5ENS5_IJNS4_1CILi2EEENSA_ILi1EEESC_EEENS1_35KernelTmaWarpSpecializedCooperativeEEENS5_IJNSA_ILi256EEENSA_ILi80EEENSA_ILi64EEEEEENS_6half_tENS5_IJlSC_lEEESK_SL_NS4_8TiledMMAINS4_8MMA_AtomIJNS4_4SM904GMMA25MMA_64x16x16_F32F16F16_SSILNSP_5MajorE0ELSR_0ELNSP_7ScaleInE1ELSS_1EEEEEENS4_6LayoutISD_NS5_IJSC_NSA_ILi0EEESW_EEEEENS5_IJNS4_10UnderscoreESZ_SZ_EEEEENS4_13SM90_TMA_LOADENS4_14ComposedLayoutINS4_7SwizzleILi3ELi4ELi3EEENS4_18smem_ptr_flag_bitsILi16EEENSV_INS5_IJNSA_ILi8EEESI_EEENS5_IJSI_SC_EEEEEEEvNS4_8identityENS4_23SM90_TMA_LOAD_MULTICASTES1C_vS1D_EENS_8epilogue10collective6detail29Sm90TmaWarpSpecializedAdapterINS1H_15DefaultEpilogueISK_SL_SL_NS1G_6thread17LinearCombinationISK_Li1EffLNS1L_9ScaleType4KindE0ELNS_15FloatRoundStyleE2ESK_EENS1_15EpilogueDefaultEEEEEvvEEEEvNT_6ParamsE,@function
        .size           _ZN7cutlass13device_kernelINS_4gemm6kernel13GemmUniversalIN4cute5tupleIJiiiiEEENS1_10collective13CollectiveMmaINS1_34MainloopSm90TmaGmmaWarpSpecializedILi5ENS5_IJNS4_1CILi2EEENSA_ILi1EEESC_EEENS1_35KernelTmaWarpSpecializedCooperativeEEENS5_IJNSA_ILi256EEENSA_ILi80EEENSA_ILi64EEEEEENS_6half_tENS5_IJlSC_lEEESK_SL_NS4_8TiledMMAINS4_8MMA_AtomIJNS4_4SM904GMMA25MMA_64x16x16_F32F16F16_SSILNSP_5MajorE0ELSR_0ELNSP_7ScaleInE1ELSS_1EEEEEENS4_6LayoutISD_NS5_IJSC_NSA_ILi0EEESW_EEEEENS5_IJNS4_10UnderscoreESZ_SZ_EEEEENS4_13SM90_TMA_LOADENS4_14ComposedLayoutINS4_7SwizzleILi3ELi4ELi3EEENS4_18smem_ptr_flag_bitsILi16EEENSV_INS5_IJNSA_ILi8EEESI_EEENS5_IJSI_SC_EEEEEEEvNS4_8identityENS4_23SM90_TMA_LOAD_MULTICASTES1C_vS1D_EENS_8epilogue10collective6detail29Sm90TmaWarpSpecializedAdapterINS1H_15DefaultEpilogueISK_SL_SL_NS1G_6thread17LinearCombinationISK_Li1EffLNS1L_9ScaleType4KindE0ELNS_15FloatRoundStyleE2ESK_EENS1_15EpilogueDefaultEEEEEvvEEEEvNT_6ParamsE,(.L_x_229 - _ZN7cutlass13device_kernelINS_4gemm6kernel13GemmUniversalIN4cute5tupleIJiiiiEEENS1_10collective13CollectiveMmaINS1_34MainloopSm90TmaGmmaWarpSpecializedILi5ENS5_IJNS4_1CILi2EEENSA_ILi1EEESC_EEENS1_35KernelTmaWarpSpecializedCooperativeEEENS5_IJNSA_ILi256EEENSA_ILi80EEENSA_ILi64EEEEEENS_6half_tENS5_IJlSC_lEEESK_SL_NS4_8TiledMMAINS4_8MMA_AtomIJNS4_4SM904GMMA25MMA_64x16x16_F32F16F16_SSILNSP_5MajorE0ELSR_0ELNSP_7ScaleInE1ELSS_1EEEEEENS4_6LayoutISD_NS5_IJSC_NSA_ILi0EEESW_EEEEENS5_IJNS4_10UnderscoreESZ_SZ_EEEEENS4_13SM90_TMA_LOADENS4_14ComposedLayoutINS4_7SwizzleILi3ELi4ELi3EEENS4_18smem_ptr_flag_bitsILi16EEENSV_INS5_IJNSA_ILi8EEESI_EEENS5_IJSI_SC_EEEEEEEvNS4_8identityENS4_23SM90_TMA_LOAD_MULTICASTES1C_vS1D_EENS_8epilogue10collective6detail29Sm90TmaWarpSpecializedAdapterINS1H_15DefaultEpilogueISK_SL_SL_NS1G_6thread17LinearCombinationISK_Li1EffLNS1L_9ScaleType4KindE0ELNS_15FloatRoundStyleE2ESK_EENS1_15EpilogueDefaultEEEEEvvEEEEvNT_6ParamsE)
        .other          _ZN7cutlass13device_kernelINS_4gemm6kernel13GemmUniversalIN4cute5tupleIJiiiiEEENS1_10collective13CollectiveMmaINS1_34MainloopSm90TmaGmmaWarpSpecializedILi5ENS5_IJNS4_1CILi2EEENSA_ILi1EEESC_EEENS1_35KernelTmaWarpSpecializedCooperativeEEENS5_IJNSA_ILi256EEENSA_ILi80EEENSA_ILi64EEEEEENS_6half_tENS5_IJlSC_lEEESK_SL_NS4_8TiledMMAINS4_8MMA_AtomIJNS4_4SM904GMMA25MMA_64x16x16_F32F16F16_SSILNSP_5MajorE0ELSR_0ELNSP_7ScaleInE1ELSS_1EEEEEENS4_6LayoutISD_NS5_IJSC_NSA_ILi0EEESW_EEEEENS5_IJNS4_10UnderscoreESZ_SZ_EEEEENS4_13SM90_TMA_LOADENS4_14ComposedLayoutINS4_7SwizzleILi3ELi4ELi3EEENS4_18smem_ptr_flag_bitsILi16EEENSV_INS5_IJNSA_ILi8EEESI_EEENS5_IJSI_SC_EEEEEEEvNS4_8identityENS4_23SM90_TMA_LOAD_MULTICASTES1C_vS1D_EENS_8epilogue10collective6detail29Sm90TmaWarpSpecializedAdapterINS1H_15DefaultEpilogueISK_SL_SL_NS1G_6thread17LinearCombinationISK_Li1EffLNS1L_9ScaleType4KindE0ELNS_15FloatRoundStyleE2ESK_EENS1_15EpilogueDefaultEEEEEvvEEEEvNT_6ParamsE,@"STO_CUDA_ENTRY STV_DEFAULT"
_ZN7cutlass13device_kernelINS_4gemm6kernel13GemmUniversalIN4cute5tupleIJiiiiEEENS1_10collective13CollectiveMmaINS1_34MainloopSm90TmaGmmaWarpSpecializedILi5ENS5_IJNS4_1CILi2EEENSA_ILi1EEESC_EEENS1_35KernelTmaWarpSpecializedCooperativeEEENS5_IJNSA_ILi256EEENSA_ILi80EEENSA_ILi64EEEEEENS_6half_tENS5_IJlSC_lEEESK_SL_NS4_8TiledMMAINS4_8MMA_AtomIJNS4_4SM904GMMA25MMA_64x16x16_F32F16F16_SSILNSP_5MajorE0ELSR_0ELNSP_7ScaleInE1ELSS_1EEEEEENS4_6LayoutISD_NS5_IJSC_NSA_ILi0EEESW_EEEEENS5_IJNS4_10UnderscoreESZ_SZ_EEEEENS4_13SM90_TMA_LOADENS4_14ComposedLayoutINS4_7SwizzleILi3ELi4ELi3EEENS4_18smem_ptr_flag_bitsILi16EEENSV_INS5_IJNSA_ILi8EEESI_EEENS5_IJSI_SC_EEEEEEEvNS4_8identityENS4_23SM90_TMA_LOAD_MULTICASTES1C_vS1D_EENS_8epilogue10collective6detail29Sm90TmaWarpSpecializedAdapterINS1H_15DefaultEpilogueISK_SL_SL_NS1G_6thread17LinearCombinationISK_Li1EffLNS1L_9ScaleType4KindE0ELNS_15FloatRoundStyleE2ESK_EENS1_15EpilogueDefaultEEEEEvvEEEEvNT_6ParamsE:
[----:B------:R-:W0:Y:S01]  /*0000*/  LDC R1, c[0x0][0x28] ;  /* 0x00000a00ff017b82 */ /* 0x000e220000000800 */
[----:B------:R-:W1:Y:S01]  /*0010*/  S2R R18, SR_TID.X ;  /* 0x0000000000127919 */ /* 0x000e620000002100 */
[----:B------:R-:W-:Y:S01]  /*0020*/  ELECT P0, URZ, PT ;  /* 0x00000000003f782f */ /* 0x000fe20003800000 */
[----:B------:R-:W-:Y:S01]  /*0030*/  BSSY B0, `(.L_x_0) ;  /* 0x000000f000007945 */ /* 0x000fe20003800000 */
[--C-:B-1----:R-:W-:Y:S02]  /*0040*/  SHF.R.U32.HI R0, RZ, 0x5, R18.reuse ;  /* 0x00000005ff007819 */ /* 0x102fe40000011612 */
[----:B------:R-:W-:-:S03]  /*0050*/  SHF.R.U32.HI R3, RZ, 0x7, R18 ;  /* 0x00000007ff037819 */ /* 0x000fc60000011612 */
[----:B------:R-:W1:Y:S04]  /*0060*/  SHFL.IDX PT, R2, R0, RZ, 0x1f ;  /* 0x00001fff00027589 */ /* 0x000e6800000e0000 */
[----:B------:R2:W3:Y:S01]  /*0070*/  SHFL.IDX PT, R5, R3, RZ, 0x1f ;  /* 0x00001fff03057589 */ /* 0x0004e200000e0000 */
[----:B-1----:R-:W-:-:S13]  /*0080*/  ISETP.NE.OR P0, PT, R2, RZ, !P0 ;  /* 0x000000ff0200720c */ /* 0x002fda0004705670 */
[----:B0-23--:R-:W-:Y:S05]  /*0090*/  @P0 BRA `(.L_x_1) ;  /* 0x0000000000200947 */ /* 0x00dfea0003800000 */
[----:B------:R-:W-:Y:S02]  /*00a0*/  ULDC.64 UR4, c[0x0][0x198] ;  /* 0x0000660000047ab9 */ /* 0x000fe40000000a00 */
[----:B------:R-:W-:Y:S02]  /*00b0*/  UIADD3 UR6, UP0, UR4, 0xf0, URZ ;  /* 0x000000f004067890 */ /* 0x000fe4000ff1e03f */
[----:B------:R-:W-:Y:S02]  /*00c0*/  UIADD3 UR4, UP1, UR4, 0x1f0, URZ ;  /* 0x000001f004047890 */ /* 0x000fe4000ff3e03f */
[----:B------:R-:W-:Y:S02]  /*00d0*/  UIADD3.X UR7, URZ, UR5, URZ, UP0, !UPT ;  /* 0x000000053f077290 */ /* 0x000fe400087fe43f */
[----:B------:R-:W-:-:S07]  /*00e0*/  UIADD3.X UR5, URZ, UR5, URZ, UP1, !UPT ;  /* 0x000000053f057290 */ /* 0x000fce0008ffe43f */
[----:B------:R0:W-:Y:S02]  /*00f0*/  UTMACCTL.PF [UR6] ;  /* 0x00000000060079b9 */ /* 0x0001e40008040000 */
[----:B------:R0:W-:Y:S02]  /*0100*/  UTMACCTL.PF [UR4] ;  /* 0x00000000040079b9 */ /* 0x0001e40008040000 */
[----:B0-----:R-:W-:Y:S01]  /*0110*/  NOP ;  /* 0x0000000000007918 */ /* 0x001fe20000000000 */
.L_x_1:
[----:B------:R-:W-:Y:S05]  /*0120*/  BSYNC B0 ;  /* 0x0000000000007941 */ /* 0x000fea0003800000 */
.L_x_0:
[----:B------:R-:W0:Y:S02]  /*0130*/  SHFL.IDX PT, R3, R0, RZ, 0x1f ;  /* 0x00001fff00037589 */ /* 0x000e2400000e0000 */
[----:B0-----:R-:W-:-:S13]  /*0140*/  ISETP.NE.AND P0, PT, R3, RZ, PT ;  /* 0x000000ff0300720c */ /* 0x001fda0003f05270 */
[----:B------:R-:W-:Y:S05]  /*0150*/  @P0 BRA `(.L_x_2) ;  /* 0x0000000000600947 */ /* 0x000fea0003800000 */
[----:B------:R-:W0:Y:S01]  /*0160*/  S2UR UR8, SR_CgaCtaId ;  /* 0x00000000000879c3 */ /* 0x000e220000008800 */
[----:B------:R-:W-:Y:S01]  /*0170*/  UMOV UR4, 0x400 ;  /* 0x0000040000047882 */ /* 0x000fe20000000000 */
[----:B------:R-:W-:Y:S01]  /*0180*/  UMOV UR5, 0x1 ;  /* 0x0000000100057882 */ /* 0x000fe20000000000 */
[----:B------:R-:W-:Y:S01]  /*0190*/  UMOV UR6, 0x4 ;  /* 0x0000000400067882 */ /* 0x000fe20000000000 */
[----:B------:R-:W-:Y:S01]  /*01a0*/  ELECT P0, URZ, PT ;  /* 0x00000000003f782f */ /* 0x000fe20003800000 */
[----:B------:R-:W-:-:S04]  /*01b0*/  UIADD3 UR6, -UR6, 0x100000, URZ ;  /* 0x0010000006067890 */ /* 0x000fc8000fffe13f */
[----:B------:R-:W-:Y:S02]  /*01c0*/  USHF.L.U32 UR7, UR6, 0xb, URZ ;  /* 0x0000000b06077899 */ /* 0x000fe4000800063f */
[----:B------:R-:W-:Y:S02]  /*01d0*/  USHF.L.U32 UR6, UR6, 0x1, URZ ;  /* 0x0000000106067899 */ /* 0x000fe4000800063f */
[----:B0-----:R-:W-:Y:S02]  /*01e0*/  ULEA UR8, UR8, UR4, 0x18 ;  /* 0x0000000408087291 */ /* 0x001fe4000f8ec03f */
[----:B------:R-:W-:-:S04]  /*01f0*/  UIADD3 UR4, -UR5, 0x100000, URZ ;  /* 0x0010000005047890 */ /* 0x000fc8000fffe13f */
[----:B------:R-:W-:Y:S02]  /*0200*/  USHF.L.U32 UR5, UR4, 0xb, URZ ;  /* 0x0000000b04057899 */ /* 0x000fe4000800063f */
[----:B------:R-:W-:Y:S01]  /*0210*/  USHF.L.U32 UR4, UR4, 0x1, URZ ;  /* 0x0000000104047899 */ /* 0x000fe2000800063f */
[----:B------:R-:W0:Y:S11]  /*0220*/  FENCE.VIEW.ASYNC.S ;  /* 0x00000000000073c6 */ /* 0x000e360000000000 */
[----:B0-----:R0:W1:Y:S01]  /*0230*/  SYNCS.EXCH.64 URZ, [UR8], UR4 ;  /* 0x00000004083f75b2 */ /* 0x0010620008000100 */
[----:B------:R0:W2:Y:S01]  /*0240*/  SYNCS.EXCH.64 URZ, [UR8+0x28], UR6 ;  /* 0x00002806083f75b2 */ /* 0x0000a20008000100 */
[----:B------:R0:W3:Y:S01]  /*0250*/  SYNCS.EXCH.64 URZ, [UR8+0x8], UR4 ;  /* 0x00000804083f75b2 */ /* 0x0000e20008000100 */
[----:B------:R0:W4:Y:S01]  /*0260*/  SYNCS.EXCH.64 URZ, [UR8+0x30], UR6 ;  /* 0x00003006083f75b2 */ /* 0x0001220008000100 */
[----:B------:R0:W0:Y:S01]  /*0270*/  SYNCS.EXCH.64 URZ, [UR8+0x10], UR4 ;  /* 0x00001004083f75b2 */ /* 0x0000220008000100 */
[----:B------:R0:W0:Y:S01]  /*0280*/  SYNCS.EXCH.64 URZ, [UR8+0x38], UR6 ;  /* 0x00003806083f75b2 */ /* 0x0000220008000100 */
[----:B------:R0:W0:Y:S01]  /*0290*/  SYNCS.EXCH.64 URZ, [UR8+0x18], UR4 ;  /* 0x00001804083f75b2 */ /* 0x0000220008000100 */
[----:B------:R0:W0:Y:S01]  /*02a0*/  SYNCS.EXCH.64 URZ, [UR8+0x40], UR6 ;  /* 0x00004006083f75b2 */ /* 0x0000220008000100 */
[----:B------:R0:W0:Y:S01]  /*02b0*/  SYNCS.EXCH.64 URZ, [UR8+0x20], UR4 ;  /* 0x00002004083f75b2 */ /* 0x0000220008000100 */
[----:B------:R0:W0:Y:S01]  /*02c0*/  SYNCS.EXCH.64 URZ, [UR8+0x48], UR6 ;  /* 0x00004806083f75b2 */ /* 0x0000220008000100 */
[----:B------:R-:W-:Y:S01]  /*02d0*/  NOP ;  /* 0x0000000000007918 */ /* 0x000fe20000000000 */
.L_x_2:
[----:B------:R-:W-:Y:S01]  /*02e0*/  SHF.R.S32.HI R7, RZ, 0x1f, R18 ;  /* 0x0000001fff077819 */ /* 0x000fe20000011412 */
[----:B------:R-:W5:Y:S01]  /*02f0*/  SHFL.IDX PT, R0, R0, RZ, 0x1f ;  /* 0x00001fff00007589 */ /* 0x000f6200000e0000 */
[----:B0-----:R-:W0:Y:S01]  /*0300*/  S2UR UR8, SR_CTAID.X ;  /* 0x00000000000879c3 */ /* 0x001e220000002500 */
[----:B------:R-:W-:Y:S02]  /*0310*/  ELECT P0, URZ, PT ;  /* 0x00000000003f782f */ /* 0x000fe40003800000 */
[----:B------:R-:W-:Y:S01]  /*0320*/  LEA.HI R7, R7, R18, RZ, 0x7 ;  /* 0x0000001207077211 */ /* 0x000fe200078f38ff */
[----:B------:R-:W1:Y:S01]  /*0330*/  S2R R4, SR_CTAID.Y ;  /* 0x0000000000047919 */ /* 0x000e620000002600 */
[----:B------:R-:W-:Y:S01]  /*0340*/  SHF.R.S32.HI R8, RZ, 0x1f, R3 ;  /* 0x0000001fff087819 */ /* 0x000fe20000011403 */
[----:B------:R-:W-:Y:S01]  /*0350*/  ULDC UR4, c[0x0][0x150] ;  /* 0x0000540000047ab9 */ /* 0x000fe20000000800 */
[----:B------:R-:W-:Y:S01]  /*0360*/  LOP3.LUT R7, R7, 0xffffff80, RZ, 0xc0, !PT ;  /* 0xffffff8007077812 */ /* 0x000fe200078ec0ff */
[----:B------:R-:W-:Y:S01]  /*0370*/  NOP ;  /* 0x0000000000007918 */ /* 0x000fe20000000000 */
[----:B------:R-:W-:Y:S01]  /*0380*/  LEA.HI R8, R8, R3, RZ, 0x2 ;  /* 0x0000000308087211 */ /* 0x000fe200078f10ff */
[----:B------:R-:W2:Y:S01]  /*0390*/  LDC R10, c[0x0][0x144] ;  /* 0x00005100ff0a7b82 */ /* 0x000ea20000000800 */
[----:B------:R-:W-:Y:S01]  /*03a0*/  NOP ;  /* 0x0000000000007918 */ /* 0x000fe20000000000 */
[----:B------:R-:W-:Y:S01]  /*03b0*/  IMAD.IADD R6, R18, 0x1, -R7 ;  /* 0x0000000112067824 */ /* 0x000fe200078e0a07 */
[----:B------:R-:W-:Y:S01]  /*03c0*/  LOP3.LUT R8, R8, 0x3ffffffc, RZ, 0xc0, !PT ;  /* 0x3ffffffc08087812 */ /* 0x000fe200078ec0ff */
[----:B------:R-:W-:Y:S01]  /*03d0*/  IMAD.MOV.U32 R23, RZ, RZ, 0x1 ;  /* 0x00000001ff177424 */ /* 0x000fe200078e00ff */
[----:B------:R-:W-:-:S02]  /*03e0*/  ISETP.NE.AND P3, PT, R5, RZ, PT ;  /* 0x000000ff0500720c */ /* 0x000fc40003f65270 */
[----:B------:R-:W-:Y:S01]  /*03f0*/  SHF.R.S32.HI R7, RZ, 0x1f, R6 ;  /* 0x0000001fff077819 */ /* 0x000fe20000011406 */
[----:B------:R-:W-:Y:S01]  /*0400*/  IMAD.IADD R8, R3, 0x1, -R8 ;  /* 0x0000000103087824 */ /* 0x000fe200078e0a08 */
[----:B------:R-:W3:Y:S02]  /*0410*/  LDC R13, c[0x0][0x140] ;  /* 0x00005000ff0d7b82 */ /* 0x000ee40000000800 */
[----:B------:R-:W-:Y:S02]  /*0420*/  LEA.HI R7, R7, R6, RZ, 0x3 ;  /* 0x0000000607077211 */ /* 0x000fe400078f18ff */
[----:B-----5:R-:W-:Y:S02]  /*0430*/  ISETP.NE.OR P0, PT, R0, RZ, !P0 ;  /* 0x000000ff0000720c */ /* 0x020fe40004705670 */
[--C-:B------:R-:W-:Y:S02]  /*0440*/  SHF.R.S32.HI R0, RZ, 0x3, R7.reuse ;  /* 0x00000003ff007819 */ /* 0x100fe40000011407 */
[----:B------:R-:W-:-:S02]  /*0450*/  SHF.R.S32.HI R7, RZ, 0x1f, R7 ;  /* 0x0000001fff077819 */ /* 0x000fc40000011407 */
[----:B0-----:R-:W-:Y:S02]  /*0460*/  I2FP.F32.U32 R9, UR8 ;  /* 0x0000000800097c45 */ /* 0x001fe40008201000 */
[----:B------:R-:W-:-:S03]  /*0470*/  LEA.HI R7, R7, R0, RZ, 0x2 ;  /* 0x0000000007077211 */ /* 0x000fc600078f10ff */
[----:B------:R-:W-:Y:S01]  /*0480*/  FMUL R9, R9, UR4 ;  /* 0x0000000409097c20 */ /* 0x000fe20008400000 */
[----:B------:R-:W-:Y:S01]  /*0490*/  LOP3.LUT R7, R7, 0xfffffffc, RZ, 0xc0, !PT ;  /* 0xfffffffc07077812 */ /* 0x000fe200078ec0ff */
[----:B------:R-:W-:Y:S01]  /*04a0*/  VOTEU.ALL UP0, P0 ;  /* 0x00000000003f7886 */ /* 0x000fe20000000000 */
[----:B-1----:R-:W-:Y:S01]  /*04b0*/  I2FP.F32.U32 R3, R4 ;  /* 0x0000000400037245 */ /* 0x002fe20000201000 */
[----:B------:R-:W-:Y:S01]  /*04c0*/  ULDC UR4, c[0x0][0x154] ;  /* 0x0000550000047ab9 */ /* 0x000fe20000000800 */
[----:B------:R-:W-:Y:S01]  /*04d0*/  VOTEU.ALL UP1, P0 ;  /* 0x00000000003f7886 */ /* 0x000fe20000020000 */
[----:B------:R-:W0:Y:S01]  /*04e0*/  F2I.U32.TRUNC.NTZ R9, R9 ;  /* 0x0000000900097305 */ /* 0x000e22000020f000 */
[----:B------:R-:W-:Y:S01]  /*04f0*/  IMAD.IADD R7, R0, 0x1, -R7 ;  /* 0x0000000100077824 */ /* 0x000fe200078e0a07 */
[----:B------:R-:W1:Y:S01]  /*0500*/  @!UP0 S2UR UR7, SR_CgaCtaId ;  /* 0x00000000000789c3 */ /* 0x000e620000008800 */
[----:B------:R-:W-:Y:S01]  /*0510*/  FMUL R12, R3, UR4 ;  /* 0x00000004030c7c20 */ /* 0x000fe20008400000 */
[----:B------:R-:W-:Y:S01]  /*0520*/  UMOV UR4, 0x20 ;  /* 0x0000002000047882 */ /* 0x000fe20000000000 */
[----:B------:R-:W-:Y:S01]  /*0530*/  IMAD R8, R8, 0x4, R7 ;  /* 0x0000000408087824 */ /* 0x000fe200078e0207 */
[----:B------:R-:W-:Y:S01]  /*0540*/  @!UP0 UMOV UR6, 0x400 ;  /* 0x0000040000068882 */ /* 0x000fe20000000000 */
[----:B------:R-:W-:-:S04]  /*0550*/  @!UP0 UIADD3 UR4, -UR4, 0x100000, URZ ;  /* 0x0010000004048890 */ /* 0x000fc8000fffe13f */
[----:B------:R-:W-:Y:S02]  /*0560*/  @!UP0 USHF.L.U32 UR5, UR4, 0xb, URZ ;  /* 0x0000000b04058899 */ /* 0x000fe4000800063f */
[----:B------:R-:W-:Y:S01]  /*0570*/  @!UP0 USHF.L.U32 UR4, UR4, 0x1, URZ ;  /* 0x0000000104048899 */ /* 0x000fe2000800063f */
[----:B---3--:R-:W-:Y:S01]  /*0580*/  ISETP.EQ.U32.AND P2, PT, R13, 0x1, PT ;  /* 0x000000010d00780c */ /* 0x008fe20003f42070 */
[----:B------:R-:W3:Y:S01]  /*0590*/  F2I.U32.TRUNC.NTZ R12, R12 ;  /* 0x0000000c000c7305 */ /* 0x000ee2000020f000 */
[----:B------:R-:W-:Y:S01]  /*05a0*/  LEA.HI R0, R8, R8, RZ, 0x1 ;  /* 0x0000000808007211 */ /* 0x000fe200078f08ff */
[----:B------:R-:W5:Y:S03]  /*05b0*/  LDC R7, c[0x0][0x148] ;  /* 0x00005200ff077b82 */ /* 0x000f660000000800 */
[----:B------:R-:W-:Y:S01]  /*05c0*/  LOP3.LUT R11, R0, 0xfffffffe, RZ, 0xc0, !PT ;  /* 0xfffffffe000b7812 */ /* 0x000fe200078ec0ff */
[----:B0-----:R-:W-:Y:S01]  /*05d0*/  IMAD.MOV R15, RZ, RZ, -R9 ;  /* 0x000000ffff0f7224 */ /* 0x001fe200078e0a09 */
[----:B------:R-:W-:-:S03]  /*05e0*/  SHF.R.S32.HI R9, RZ, 0x1f, R2 ;  /* 0x0000001fff097819 */ /* 0x000fc60000011402 */
[----:B--2---:R-:W-:Y:S01]  /*05f0*/  IMAD R3, R10, R15, UR8 ;  /* 0x000000080a037e24 */ /* 0x004fe2000f8e020f */
[----:B------:R-:W-:Y:S01]  /*0600*/  LEA.HI R9, R9, R2, RZ, 0x2 ;  /* 0x0000000209097211 */ /* 0x000fe200078f10ff */
[C---:B------:R-:W-:Y:S02]  /*0610*/  IMAD.IADD R0, R8.reuse, 0x1, -R11 ;  /* 0x0000000108007824 */ /* 0x040fe400078e0a0b */
[----:B------:R-:W-:Y:S01]  /*0620*/  IMAD.SHL.U32 R11, R8, 0x4, RZ ;  /* 0x00000004080b7824 */ /* 0x000fe200078e00ff */
[----:B------:R-:W-:Y:S01]  /*0630*/  LOP3.LUT R9, R9, 0xfffffffc, RZ, 0xc0, !PT ;  /* 0xfffffffc09097812 */ /* 0x000fe200078ec0ff */
[----:B---3--:R-:W-:Y:S01]  /*0640*/  IMAD.MOV R21, RZ, RZ, -R12 ;  /* 0x000000ffff157224 */ /* 0x008fe200078e0a0c */
[----:B------:R-:W-:Y:S01]  /*0650*/  ISETP.NE.AND P4, PT, R0, R3, PT ;  /* 0x000000030000720c */ /* 0x000fe20003f85270 */
[----:B-1----:R-:W-:Y:S01]  /*0660*/  @!UP0 ULEA UR6, UR7, UR6, 0x18 ;  /* 0x0000000607068291 */ /* 0x002fe2000f8ec03f */
[----:B------:R-:W-:Y:S01]  /*0670*/  LOP3.LUT R22, R8, 0xc, R11, 0x78, !PT ;  /* 0x0000000c08167812 */ /* 0x000fe200078e780b */
[----:B------:R-:W-:Y:S01]  /*0680*/  IMAD.IADD R0, R2, 0x1, -R9 ;  /* 0x0000000102007824 */ /* 0x000fe200078e0a09 */
[----:B------:R-:W-:Y:S01]  /*0690*/  VOTEU.ALL UP0, P0 ;  /* 0x00000000003f7886 */ /* 0x000fe20000000000 */
[----:B------:R-:W-:Y:S01]  /*06a0*/  LOP3.LUT P0, RZ, R6, 0x7, RZ, 0xc0, !PT ;  /* 0x0000000706ff7812 */ /* 0x000fe2000780c0ff */
[----:B------:R-:W-:-:S02]  /*06b0*/  VIADD R6, R5, 0xffffffff ;  /* 0xffffffff05067836 */ /* 0x000fc40000000000 */
[----:B------:R-:W-:Y:S01]  /*06c0*/  ISETP.NE.AND P1, PT, R0, 0x3, PT ;  /* 0x000000030000780c */ /* 0x000fe20003f25270 */
[----:B-----5:R-:W-:Y:S01]  /*06d0*/  IMAD R9, R7, R21, R4 ;  /* 0x0000001507097224 */ /* 0x020fe200078e0204 */
[----:B------:R-:W-:Y:S02]  /*06e0*/  ISETP.LT.U32.AND P0, PT, R22, 0x2, !P0 ;  /* 0x000000021600780c */ /* 0x000fe40004701070 */
[----:B------:R-:W-:Y:S01]  /*06f0*/  ISETP.EQ.OR P1, PT, R0, RZ, !P1 ;  /* 0x000000ff0000720c */ /* 0x000fe20004f22670 */
[----:B------:R-:W0:Y:S02]  /*0700*/  FENCE.VIEW.ASYNC.S ;  /* 0x00000000000073c6 */ /* 0x000e240000000000 */
[----:B0-----:R0:W1:Y:S01]  /*0710*/  @!UP0 SYNCS.EXCH.64 URZ, [UR6+0x60], UR4 ;  /* 0x00006004063f85b2 */ /* 0x0010620008000100 */
[----:B------:R-:W-:Y:S02]  /*0720*/  @P4 LEA.HI R2, R22, R22, RZ, 0x1 ;  /* 0x0000001616024211 */ /* 0x000fe400078f08ff */
[----:B------:R-:W-:-:S02]  /*0730*/  ISETP.EQ.AND P1, PT, R5, RZ, P1 ;  /* 0x000000ff0500720c */ /* 0x000fc40000f22270 */
[----:B------:R-:W-:Y:S02]  /*0740*/  @P4 SHF.R.S32.HI R2, RZ, 0x1, R2 ;  /* 0x00000001ff024819 */ /* 0x000fe40000011402 */
[----:B------:R-:W-:Y:S02]  /*0750*/  ISETP.GE.U32.AND P6, PT, R6, 0x2, PT ;  /* 0x000000020600780c */ /* 0x000fe40003fc6070 */
[----:B------:R-:W-:Y:S02]  /*0760*/  @P4 ISETP.NE.AND P5, PT, R2, R9, PT ;  /* 0x000000090200420c */ /* 0x000fe40003fa5270 */
[----:B------:R-:W-:Y:S02]  /*0770*/  SEL R2, RZ, 0x1, !P0 ;  /* 0x00000001ff027807 */ /* 0x000fe40004000000 */
[----:B------:R-:W-:Y:S02]  /*0780*/  @P4 SEL R23, RZ, 0x1, P5 ;  /* 0x00000001ff174807 */ /* 0x000fe40002800000 */
[----:B------:R-:W-:Y:S01]  /*0790*/  SEL R19, RZ, 0x1, !P1 ;  /* 0x00000001ff137807 */ /* 0x000fe20004800000 */
[----:B------:R0:W2:Y:S01]  /*07a0*/  @!UP1 SYNCS.EXCH.64 URZ, [UR6+0x68], UR4 ;  /* 0x00006804063f95b2 */ /* 0x0000a20008000100 */
[----:B------:R-:W-:Y:S01]  /*07b0*/  LOP3.LUT R23, R23, R2, RZ, 0xc0, !PT ;  /* 0x0000000217177212 */ /* 0x000fe200078ec0ff */
[----:B------:R-:W-:Y:S01]  /*07c0*/  NOP ;  /* 0x0000000000007918 */ /* 0x000fe20000000000 */
[----:B------:R-:W-:Y:S01]  /*07d0*/  SEL R19, R19, 0x2, P6 ;  /* 0x0000000213137807 */ /* 0x000fe20003000000 */
[----:B------:R-:W-:Y:S06]  /*07e0*/  @!P2 BRA `(.L_x_3) ;  /* 0x000000000008a947 */ /* 0x000fec0003800000 */
[----:B-12-4-:R-:W-:Y:S01]  /*07f0*/  UCGABAR_ARV ;  /* 0x00000000000079c7 */ /* 0x016fe20008000000 */
[----:B------:R-:W-:Y:S05]  /*0800*/  BRA `(.L_x_4) ;  /* 0x0000000000047947 */ /* 0x000fea0003800000 */
.L_x_3:
[----:B-12-4-:R-:W-:Y:S01]  /*0810*/  NOP ;  /* 0x0000000000007918 */ /* 0x016fe20000000000 */
.L_x_4:
[----:B------:R-:W1:Y:S01]  /*0820*/  LDC R2, c[0x0][0x65c] ;  /* 0x00019700ff027b82 */ /* 0x000e620000000800 */
[----:B------:R-:W-:Y:S02]  /*0830*/  IMAD.U32 R8, RZ, RZ, UR8 ;  /* 0x00000008ff087e24 */ /* 0x000fe4000f8e00ff */
[----:B------:R-:W-:Y:S01]  /*0840*/  IMAD.MOV.U32 R9, RZ, RZ, RZ ;  /* 0x000000ffff097224 */ /* 0x000fe200078e00ff */
[----:B-1----:R-:W-:-:S04]  /*0850*/  ISETP.NE.AND P1, PT, R2, 0x1, PT ;  /* 0x000000010200780c */ /* 0x002fc80003f25270 */
[----:B------:R-:W-:-:S09]  /*0860*/  P2R R5, PR, RZ, 0x2 ;  /* 0x00000002ff057803 */ /* 0x000fd20000000000 */
[----:B------:R-:W1:Y:S01]  /*0870*/  @P1 LDC R17, c[0x0][0x10] ;  /* 0x00000400ff111b82 */ /* 0x000e620000000800 */
[----:B------:R-:W-:Y:S02]  /*0880*/  @P1 IMAD.MOV.U32 R5, RZ, RZ, RZ ;  /* 0x000000ffff051224 */ /* 0x000fe400078e00ff */
[----:B------:R-:W-:-:S05]  /*0890*/  @P1 IMAD.MOV.U32 R13, RZ, RZ, RZ ;  /* 0x000000ffff0d1224 */ /* 0x000fca00078e00ff */
[----:B------:R-:W2:Y:S01]  /*08a0*/  @!P1 LDC R11, c[0x0][0xc] ;  /* 0x00000300ff0b9b82 */ /* 0x000ea20000000800 */
[----:B-1----:R-:W-:-:S04]  /*08b0*/  @P1 IMAD.WIDE.U32 R16, R17, UR8, R4 ;  /* 0x0000000811101c25 */ /* 0x002fc8000f8e0004 */
[----:B------:R-:W-:Y:S02]  /*08c0*/  @P1 IMAD.IADD R17, R17, 0x1, R13 ;  /* 0x0000000111111824 */ /* 0x000fe400078e020d */
[----:B--2---:R-:W-:-:S04]  /*08d0*/  @!P1 IMAD.WIDE.U32 R8, R4, R11, R8 ;  /* 0x0000000b04089225 */ /* 0x004fc800078e0008 */
[----:B------:R-:W-:Y:S02]  /*08e0*/  @!P1 IMAD.MOV.U32 R16, RZ, RZ, R8 ;  /* 0x000000ffff109224 */ /* 0x000fe400078e0008 */
[----:B------:R-:W-:Y:S01]  /*08f0*/  @!P1 IMAD.MOV.U32 R17, RZ, RZ, R9 ;  /* 0x000000ffff119224 */ /* 0x000fe200078e0009 */
[----:B------:R-:W-:Y:S06]  /*0900*/  @!P2 BRA `(.L_x_5) ;  /* 0x00000000000ca947 */ /* 0x000fec0003800000 */
[----:B------:R-:W-:Y:S01]  /*0910*/  UCGABAR_WAIT ;  /* 0x0000000000007dc7 */ /* 0x000fe20008000000 */
[----:B------:R-:W-:Y:S01]  /*0920*/  CCTL.IVALL ;  /* 0x00000000ff00798f */ /* 0x000fe20002000000 */
[----:B------:R-:W-:Y:S05]  /*0930*/  BRA `(.L_x_6) ;  /* 0x0000000000047947 */ /* 0x000fea0003800000 */
.L_x_5:
[----:B------:R-:W-:Y:S06]  /*0940*/  BAR.SYNC.DEFER_BLOCKING 0x0 ;  /* 0x0000000000007b1d */ /* 0x000fec0000010000 */
.L_x_6:
[----:B------:R-:W-:Y:S05]  /*0950*/  @!P3 BRA `(.L_x_7) ;  /* 0x0000008400f4b947 */ /* 0x000fea0003800000 */
[----:B------:R-:W-:-:S13]  /*0960*/  ISETP.GT.U32.AND P0, PT, R6, 0x1, PT ;  /* 0x000000010600780c */ /* 0x000fda0003f04070 */
[----:B0-----:R-:W-:Y:S05]  /*0970*/  @P0 EXIT ;  /* 0x000000000000094d */ /* 0x001fea0003800000 */
[----:B------:R-:W-:Y:S01]  /*0980*/  ULDC.64 UR4, c[0x0][0x650] ;  /* 0x0001940000047ab9 */ /* 0x000fe20000000a00 */
[----:B------:R-:W-:Y:S01]  /*0990*/  PRMT R0, RZ, 0x7610, R0 ;  /* 0x00007610ff007816 */ /* 0x000fe20000000000 */
[----:B------:R-:W-:Y:S01]  /*09a0*/  IMAD.MOV.U32 R107, RZ, RZ, -0x1 ;  /* 0xffffffffff6b7424 */ /* 0x000fe200078e00ff */
[----:B------:R-:W-:Y:S01]  /*09b0*/  ISETP.GE.U32.AND P0, PT, R16, UR4, PT ;  /* 0x0000000410007c0c */ /* 0x000fe2000bf06070 */
[----:B------:R-:W-:Y:S02]  /*09c0*/  IMAD.MOV.U32 R108, RZ, RZ, -0x1 ;  /* 0xffffffffff6c7424 */ /* 0x000fe400078e00ff */
[----:B------:R-:W-:Y:S01]  /*09d0*/  IMAD.MOV.U32 R105, RZ, RZ, -0x1 ;  /* 0xffffffffff697424 */ /* 0x000fe200078e00ff */
[----:B------:R-:W-:-:S13]  /*09e0*/  ISETP.GE.U32.AND.EX P0, PT, R17, UR5, PT, P0 ;  /* 0x0000000511007c0c */ /* 0x000fda000bf06100 */
[----:B------:R-:W-:Y:S05]  /*09f0*/  @P0 BRA `(.L_x_8) ;  /* 0x0000000400280947 */ /* 0x000fea0003800000 */
[----:B------:R-:W0:Y:S01]  /*0a00*/  LDC.64 R24, c[0x0][0x628] ;  /* 0x00018a00ff187b82 */ /* 0x000e220000000a00 */
[----:B------:R-:W-:Y:S02]  /*0a10*/  IMAD.MOV.U32 R8, RZ, RZ, R16 ;  /* 0x000000ffff087224 */ /* 0x000fe400078e0010 */
[----:B------:R-:W-:-:S05]  /*0a20*/  IMAD.MOV.U32 R9, RZ, RZ, R17 ;  /* 0x000000ffff097224 */ /* 0x000fca00078e0011 */
[----:B------:R-:W1:Y:S08]  /*0a30*/  LDC R0, c[0x0][0x630] ;  /* 0x00018c00ff007b82 */ /* 0x000e700000000800 */
[----:B------:R-:W2:Y:S01]  /*0a40*/  LDC.64 R26, c[0x0][0x620] ;  /* 0x00018800ff1a7b82 */ /* 0x000ea20000000a00 */
[----:B0-----:R-:W-:-:S04]  /*0a50*/  ISETP.NE.U32.AND P0, PT, R24, RZ, PT ;  /* 0x000000ff1800720c */ /* 0x001fc80003f05070 */
[----:B------:R-:W-:-:S13]  /*0a60*/  ISETP.NE.AND.EX P0, PT, R25, RZ, PT, P0 ;  /* 0x000000ff1900720c */ /* 0x000fda0003f05300 */
[----:B-12---:R-:W-:Y:S05]  /*0a70*/  @!P0 BRA `(.L_x_9) ;  /* 0x0000000000288947 */ /* 0x006fea0003800000 */
[----:B------:R-:W0:Y:S02]  /*0a80*/  LDC R13, c[0x0][0x634] ;  /* 0x00018d00ff0d7b82 */ /* 0x000e240000000800 */
[----:B0-----:R-:W-:-:S05]  /*0a90*/  IADD3 R13, P0, R16, R13, RZ ;  /* 0x0000000d100d7210 */ /* 0x001fca0007f1e0ff */
[----:B------:R-:W-:-:S04]  /*0aa0*/  IMAD.X R15, RZ, RZ, R17, P0 ;  /* 0x000000ffff0f7224 */ /* 0x000fc800000e0611 */
[----:B------:R-:W-:-:S04]  /*0ab0*/  IMAD.WIDE.U32 R8, R15, R24, RZ ;  /* 0x000000180f087225 */ /* 0x000fc800078e00ff */
[----:B------:R-:W-:-:S04]  /*0ac0*/  IMAD.WIDE.U32 R10, P0, R13, R25, R8 ;  /* 0x000000190d0a7225 */ /* 0x000fc80007800008 */
[----:B------:R-:W-:-:S04]  /*0ad0*/  IMAD.WIDE.U32 R8, R13, R24, RZ ;  /* 0x000000180d087225 */ /* 0x000fc800078e00ff */
[----:B------:R-:W-:Y:S01]  /*0ae0*/  IMAD.X R13, RZ, RZ, RZ, P0 ;  /* 0x000000ffff0d7224 */ /* 0x000fe200000e06ff */
[----:B------:R-:W-:Y:S01]  /*0af0*/  IADD3 RZ, P0, R9, R10, RZ ;  /* 0x0000000a09ff7210 */ /* 0x000fe20007f1e0ff */
[----:B------:R-:W-:-:S04]  /*0b00*/  IMAD.MOV.U32 R12, RZ, RZ, R11 ;  /* 0x000000ffff0c7224 */ /* 0x000fc800078e000b */
[----:B------:R-:W-:-:S08]  /*0b10*/  IMAD.WIDE.U32.X R8, R15, R25, R12, P0 ;  /* 0x000000190f087225 */ /* 0x000fd000000e040c */
.L_x_9:
[----:B------:R-:W0:Y:S01]  /*0b20*/  LDC.64 R24, c[0x0][0x640] ;  /* 0x00019000ff187b82 */ /* 0x000e220000000a00 */
[-CC-:B------:R-:W-:Y:S01]  /*0b30*/  SHF.R.U64 R105, R8, R0.reuse, R9.reuse ;  /* 0x0000000008697219 */ /* 0x180fe20000001209 */
[----:B------:R-:W-:Y:S01]  /*0b40*/  IMAD R30, R7, R21, R4 ;  /* 0x00000015071e7224 */ /* 0x000fe200078e0204 */
[----:B------:R-:W-:Y:S01]  /*0b50*/  SHF.R.U32.HI R0, RZ, R0, R9 ;  /* 0x00000000ff007219 */ /* 0x000fe20000011609 */
[----:B------:R-:W-:Y:S01]  /*0b60*/  IMAD.MOV.U32 R21, RZ, RZ, 0x1 ;  /* 0x00000001ff157424 */ /* 0x000fe200078e00ff */
[----:B------:R-:W-:-:S03]  /*0b70*/  IADD3 R5, P0, RZ, -R105, RZ ;  /* 0x80000069ff057210 */ /* 0x000fc60007f1e0ff */
[----:B------:R-:W1:Y:S02]  /*0b80*/  LDC R6, c[0x0][0x618] ;  /* 0x00018600ff067b82 */ /* 0x000e640000000800 */
[----:B------:R-:W-:-:S04]  /*0b90*/  IMAD.X R9, RZ, RZ, ~R0, P0 ;  /* 0x000000ffff097224 */ /* 0x000fc800000e0e00 */
[-C--:B------:R-:W-:Y:S02]  /*0ba0*/  IMAD R0, R9, R26.reuse, RZ ;  /* 0x0000001a09007224 */ /* 0x080fe400078e02ff */
[----:B------:R-:W2:Y:S01]  /*0bb0*/  LDC R11, c[0x0][0x608] ;  /* 0x00018200ff0b7b82 */ /* 0x000ea20000000800 */
[----:B------:R-:W-:-:S04]  /*0bc0*/  IMAD.WIDE.U32 R8, R5, R26, R16 ;  /* 0x0000001a05087225 */ /* 0x000fc800078e0010 */
[----:B------:R-:W-:-:S03]  /*0bd0*/  IMAD R5, R5, R27, R0 ;  /* 0x0000001b05057224 */ /* 0x000fc600078e0200 */
[----:B------:R-:W3:Y:S01]  /*0be0*/  LDC R12, c[0x0][0x658] ;  /* 0x00019600ff0c7b82 */ /* 0x000ee20000000800 */
[----:B0-----:R-:W-:Y:S01]  /*0bf0*/  ISETP.NE.U32.AND P0, PT, R24, RZ, PT ;  /* 0x000000ff1800720c */ /* 0x001fe20003f05070 */
[----:B------:R-:W-:Y:S02]  /*0c00*/  IMAD.IADD R5, R9, 0x1, R5 ;  /* 0x0000000109057824 */ /* 0x000fe400078e0205 */
[----:B------:R-:W-:Y:S01]  /*0c10*/  IMAD.MOV.U32 R9, RZ, RZ, -0x1 ;  /* 0xffffffffff097424 */ /* 0x000fe200078e00ff */
[----:B------:R-:W-:-:S03]  /*0c20*/  ISETP.NE.AND.EX P0, PT, R25, RZ, PT, P0 ;  /* 0x000000ff1900720c */ /* 0x000fc60003f05300 */
[----:B------:R-:W0:Y:S01]  /*0c30*/  LDC R15, c[0x0][0x600] ;  /* 0x00018000ff0f7b82 */ /* 0x000e220000000800 */
[-CC-:B-1----:R-:W-:Y:S02]  /*0c40*/  SHF.R.U64 R13, R8, R6.reuse, R5.reuse ;  /* 0x00000006080d7219 */ /* 0x182fe40000001205 */
[----:B------:R-:W-:-:S05]  /*0c50*/  SHF.R.U32.HI R0, RZ, R6, R5 ;  /* 0x00000006ff007219 */ /* 0x000fca0000011605 */
[----:B------:R-:W1:Y:S01]  /*0c60*/  LDC R14, c[0x0][0x648] ;  /* 0x00019200ff0e7b82 */ /* 0x000e620000000800 */
[-CC-:B--2---:R-:W-:Y:S02]  /*0c70*/  SHF.R.U64 R27, R13, R11.reuse, R0.reuse ;  /* 0x0000000b0d1b7219 */ /* 0x184fe40000001200 */
[----:B------:R-:W-:-:S05]  /*0c80*/  SHF.R.U32.HI R5, RZ, R11, R0 ;  /* 0x0000000bff057219 */ /* 0x000fca0000011600 */
[----:B------:R-:W2:Y:S01]  /*0c90*/  LDC R20, c[0x0][0x638] ;  /* 0x00018e00ff147b82 */ /* 0x000ea20000000800 */
[-CC-:B---3--:R-:W-:Y:S02]  /*0ca0*/  SHF.R.U64 R28, R27, R12.reuse, R5.reuse ;  /* 0x0000000c1b1c7219 */ /* 0x188fe40000001205 */
[-C--:B------:R-:W-:Y:S02]  /*0cb0*/  SHF.L.U32 R0, R9, R12.reuse, RZ ;  /* 0x0000000c09007219 */ /* 0x080fe400000006ff */
[----:B------:R-:W-:Y:S01]  /*0cc0*/  SHF.R.U32.HI R5, RZ, R12, R5 ;  /* 0x0000000cff057219 */ /* 0x000fe20000011605 */
[----:B------:R-:W-:Y:S01]  /*0cd0*/  IMAD.MOV.U32 R4, RZ, RZ, R28 ;  /* 0x000000ffff047224 */ /* 0x000fe200078e001c */
[----:B------:R-:W-:Y:S01]  /*0ce0*/  LOP3.LUT R10, RZ, R0, RZ, 0x33, !PT ;  /* 0x00000000ff0a7212 */ /* 0x000fe200078e33ff */
[----:B------:R-:W3:Y:S01]  /*0cf0*/  LDC R26, c[0x0][0x610] ;  /* 0x00018400ff1a7b82 */ /* 0x000ee20000000800 */
[----:B------:R-:W-:Y:S05]  /*0d00*/  @!P0 BRA `(.L_x_10) ;  /* 0x0000000000288947 */ /* 0x000fea0003800000 */
[----:B------:R-:W4:Y:S02]  /*0d10*/  LDC R9, c[0x0][0x64c] ;  /* 0x00019300ff097b82 */ /* 0x000f240000000800 */
[----:B----4-:R-:W-:-:S05]  /*0d20*/  IADD3 R9, P0, R28, R9, RZ ;  /* 0x000000091c097210 */ /* 0x010fca0007f1e0ff */
        /* <DEDUP_REMOVED lines=8> */
.L_x_10:
[----:B-1----:R-:W-:Y:S01]  /*0db0*/  SHF.R.U64 R4, R4, R14, R5 ;  /* 0x0000000e04047219 */ /* 0x002fe20000001205 */
[----:B0-----:R-:W-:Y:S01]  /*0dc0*/  VIADD R6, R15, 0xffffffff ;  /* 0xffffffff0f067836 */ /* 0x001fe20000000000 */
[----:B------:R-:W-:Y:S02]  /*0dd0*/  SHF.L.U32 R0, R21, R12, RZ ;  /* 0x0000000c15007219 */ /* 0x000fe400000006ff */
[----:B------:R-:W-:Y:S01]  /*0de0*/  LOP3.LUT R5, R27, R10, RZ, 0xc0, !PT ;  /* 0x0000000a1b057212 */ /* 0x000fe200078ec0ff */
[----:B------:R-:W-:Y:S01]  /*0df0*/  IMAD.MOV R7, RZ, RZ, -R4 ;  /* 0x000000ffff077224 */ /* 0x000fe200078e0a04 */
[----:B------:R-:W-:Y:S02]  /*0e00*/  SEL R3, R3, R30, !P1 ;  /* 0x0000001e03037207 */ /* 0x000fe40004800000 */
[----:B------:R-:W-:Y:S01]  /*0e10*/  LOP3.LUT R6, R13, R6, RZ, 0xc0, !PT ;  /* 0x000000060d067212 */ /* 0x000fe200078ec0ff */
[----:B------:R-:W-:Y:S02]  /*0e20*/  IMAD R4, R0, R4, R5 ;  /* 0x0000000400047224 */ /* 0x000fe400078e0205 */
[----:B--2---:R-:W-:-:S02]  /*0e30*/  IMAD R0, R7, R20, R28 ;  /* 0x0000001407007224 */ /* 0x004fc400078e021c */
[----:B---3--:R-:W-:Y:S02]  /*0e40*/  IMAD R3, R4, R26, R3 ;  /* 0x0000001a04037224 */ /* 0x008fe400078e0203 */
[----:B------:R-:W-:Y:S02]  /*0e50*/  IMAD.MOV.U32 R5, RZ, RZ, 0x1 ;  /* 0x00000001ff057424 */ /* 0x000fe400078e00ff */
[----:B------:R-:W-:-:S03]  /*0e60*/  IMAD R4, R0, R15, R6 ;  /* 0x0000000f00047224 */ /* 0x000fc600078e0206 */
[----:B------:R-:W-:Y:S02]  /*0e70*/  PRMT R0, R5, 0x7610, R0 ;  /* 0x0000761005007816 */ /* 0x000fe40000000000 */
[----:B------:R-:W-:Y:S02]  /*0e80*/  SEL R108, R4, R3, !P1 ;  /* 0x00000003046c7207 */ /* 0x000fe40004800000 */
[----:B------:R-:W-:-:S07]  /*0e90*/  SEL R107, R3, R4, !P1 ;  /* 0x00000004036b7207 */ /* 0x000fce0004800000 */
.L_x_8:
[----:B------:R-:W-:-:S08]  /*0ea0*/  NOP ;  /* 0x0000000000007918 */ /* 0x000fd00000000000 */
[----:B------:R-:W0:Y:S02]  /*0eb0*/  USETMAXREG.TRY_ALLOC.CTAPOOL UP0, 0xe8 ;  /* 0x000000e8000079c8 */ /* 0x000e240008000600 */
[----:B0-----:R-:W-:-:S13]  /*0ec0*/  PLOP3.LUT P0, PT, PT, PT, UP0, 0x80, 0x0 ;  /* 0x000000000000781c */ /* 0x001fda0003f0f008 */
[----:B------:R-:W-:Y:S05]  /*0ed0*/  @!P0 BRA `(.L_x_8) ;  /* 0xfffffffc00f08947 */ /* 0x000fea000383ffff */
[----:B------:R-:W-:Y:S01]  /*0ee0*/  ULDC.64 UR4, c[0x0][0x598] ;  /* 0x0001660000047ab9 */ /* 0x000fe20000000a00 */
[----:B------:R-:W-:Y:S01]  /*0ef0*/  ULDC.64 UR40, c[0x0][0x208] ;  /* 0x0000820000287ab9 */ /* 0x000fe20000000a00 */
[----:B------:R-:W-:-:S04]  /*0f00*/  ISETP.NE.U32.AND P0, PT, RZ, UR4, PT ;  /* 0x00000004ff007c0c */ /* 0x000fc8000bf05070 */
[----:B------:R-:W-:-:S13]  /*0f10*/  ISETP.NE.AND.EX P0, PT, RZ, UR5, PT, P0 ;  /* 0x00000005ff007c0c */ /* 0x000fda000bf05300 */
[----:B------:R-:W-:Y:S05]  /*0f20*/  @!P0 BRA `(.L_x_11) ;  /* 0x00000000001c8947 */ /* 0x000fea0003800000 */
[----:B------:R-:W0:Y:S02]  /*0f30*/  LDC.64 R4, c[0x0][0x598] ;  /* 0x00016600ff047b82 */ /* 0x000e240000000a00 */
[----:B0-----:R-:W2:Y:S02]  /*0f40*/  LDG.E.64 R4, desc[UR40][R4.64] ;  /* 0x0000002804047981 */ /* 0x001ea4000c1e1b00 */
[----:B--2---:R-:W-:-:S04]  /*0f50*/  ISETP.NE.U32.AND P0, PT, R4, RZ, PT ;  /* 0x000000ff0400720c */ /* 0x004fc80003f05070 */
[----:B------:R-:W-:-:S13]  /*0f60*/  ISETP.NE.AND.EX P0, PT, R5, RZ, PT, P0 ;  /* 0x000000ff0500720c */ /* 0x000fda0003f05300 */
[----:B------:R-:W-:Y:S05]  /*0f70*/  @!P0 BRA `(.L_x_11) ;  /* 0x0000000000088947 */ /* 0x000fea0003800000 */
[----:B------:R0:W5:Y:S01]  /*0f80*/  LD.E R104, desc[UR40][R4.64] ;  /* 0x0000002804687980 */ /* 0x000162000c101900 */
[----:B------:R-:W-:Y:S05]  /*0f90*/  BRA `(.L_x_12) ;  /* 0x0000000000247947 */ /* 0x000fea0003800000 */
.L_x_11:
[----:B------:R-:W-:Y:S02]  /*0fa0*/  ULDC.64 UR4, c[0x0][0x588] ;  /* 0x0001620000047ab9 */ /* 0x000fe40000000a00 */
[----:B------:R-:W-:-:S04]  /*0fb0*/  ISETP.NE.U32.AND P0, PT, RZ, UR4, PT ;  /* 0x00000004ff007c0c */ /* 0x000fc8000bf05070 */
[----:B------:R-:W-:-:S13]  /*0fc0*/  ISETP.NE.AND.EX P0, PT, RZ, UR5, PT, P0 ;  /* 0x00000005ff007c0c */ /* 0x000fda000bf05300 */
[----:B------:R-:W-:Y:S05]  /*0fd0*/  @!P0 BRA `(.L_x_13) ;  /* 0x00000000000c8947 */ /* 0x000fea0003800000 */
[----:B------:R-:W0:Y:S02]  /*0fe0*/  LDC.64 R4, c[0x0][0x588] ;  /* 0x00016200ff047b82 */ /* 0x000e240000000a00 */
[----:B0-----:R1:W5:Y:S01]  /*0ff0*/  LDG.E R104, desc[UR40][R4.64] ;  /* 0x0000002804687981 */ /* 0x001362000c1e1900 */
[----:B------:R-:W-:Y:S05]  /*1000*/  BRA `(.L_x_12) ;  /* 0x0000000000087947 */ /* 0x000fea0003800000 */
.L_x_13:
[----:B------:R-:W-:Y:S02]  /*1010*/  ULDC UR4, c[0x0][0x580] ;  /* 0x0001600000047ab9 */ /* 0x000fe40000000800 */
[----:B------:R-:W-:-:S07]  /*1020*/  IMAD.U32 R104, RZ, RZ, UR4 ;  /* 0x00000004ff687e24 */ /* 0x000fce000f8e00ff */
.L_x_12:
[----:B------:R-:W-:Y:S02]  /*1030*/  ULDC.64 UR4, c[0x0][0x5a0] ;  /* 0x0001680000047ab9 */ /* 0x000fe40000000a00 */
[----:B------:R-:W-:-:S04]  /*1040*/  ISETP.NE.U32.AND P0, PT, RZ, UR4, PT ;  /* 0x00000004ff007c0c */ /* 0x000fc8000bf05070 */
[----:B------:R-:W-:-:S13]  /*1050*/  ISETP.NE.AND.EX P0, PT, RZ, UR5, PT, P0 ;  /* 0x00000005ff007c0c */ /* 0x000fda000bf05300 */
[----:B------:R-:W-:Y:S05]  /*1060*/  @!P0 BRA `(.L_x_14) ;  /* 0x00000000001c8947 */ /* 0x000fea0003800000 */
[----:B01----:R-:W0:Y:S02]  /*1070*/  LDC.64 R4, c[0x0][0x5a0] ;  /* 0x00016800ff047b82 */ /* 0x003e240000000a00 */
[----:B0-----:R-:W2:Y:S02]  /*1080*/  LDG.E.64 R4, desc[UR40][R4.64] ;  /* 0x0000002804047981 */ /* 0x001ea4000c1e1b00 */
[----:B--2---:R-:W-:-:S04]  /*1090*/  ISETP.NE.U32.AND P0, PT, R4, RZ, PT ;  /* 0x000000ff0400720c */ /* 0x004fc80003f05070 */
[----:B------:R-:W-:-:S13]  /*10a0*/  ISETP.NE.AND.EX P0, PT, R5, RZ, PT, P0 ;  /* 0x000000ff0500720c */ /* 0x000fda0003f05300 */
[----:B------:R-:W-:Y:S05]  /*10b0*/  @!P0 BRA `(.L_x_14) ;  /* 0x0000000000088947 */ /* 0x000fea0003800000 */
[----:B------:R0:W5:Y:S01]  /*10c0*/  LD.E R106, desc[UR40][R4.64] ;  /* 0x00000028046a7980 */ /* 0x000162000c101900 */
[----:B------:R-:W-:Y:S05]  /*10d0*/  BRA `(.L_x_15) ;  /* 0x0000000000247947 */ /* 0x000fea0003800000 */
.L_x_14:
[----:B------:R-:W-:Y:S02]  /*10e0*/  ULDC.64 UR4, c[0x0][0x590] ;  /* 0x0001640000047ab9 */ /* 0x000fe40000000a00 */
[----:B------:R-:W-:-:S04]  /*10f0*/  ISETP.NE.U32.AND P0, PT, RZ, UR4, PT ;  /* 0x00000004ff007c0c */ /* 0x000fc8000bf05070 */
[----:B------:R-:W-:-:S13]  /*1100*/  ISETP.NE.AND.EX P0, PT, RZ, UR5, PT, P0 ;  /* 0x00000005ff007c0c */ /* 0x000fda000bf05300 */
[----:B------:R-:W-:Y:S05]  /*1110*/  @!P0 BRA `(.L_x_16) ;  /* 0x00000000000c8947 */ /* 0x000fea0003800000 */
[----:B01----:R-:W0:Y:S02]  /*1120*/  LDC.64 R4, c[0x0][0x590] ;  /* 0x00016400ff047b82 */ /* 0x003e240000000a00 */
[----:B0-----:R1:W5:Y:S01]  /*1130*/  LDG.E R106, desc[UR40][R4.64] ;  /* 0x00000028046a7981 */ /* 0x001362000c1e1900 */
[----:B------:R-:W-:Y:S05]  /*1140*/  BRA `(.L_x_15) ;  /* 0x0000000000087947 */ /* 0x000fea0003800000 */
.L_x_16:
[----:B------:R-:W-:Y:S02]  /*1150*/  ULDC UR4, c[0x0][0x584] ;  /* 0x0001610000047ab9 */ /* 0x000fe40000000800 */
[----:B------:R-:W-:-:S07]  /*1160*/  IMAD.U32 R106, RZ, RZ, UR4 ;  /* 0x00000004ff6a7e24 */ /* 0x000fce000f8e00ff */
.L_x_15:
[----:B------:R-:W-:-:S13]  /*1170*/  LOP3.LUT P0, RZ, R0, 0xff, RZ, 0xc0, !PT ;  /* 0x000000ff00ff7812 */ /* 0x000fda000780c0ff */
[----:B------:R-:W-:Y:S05]  /*1180*/  @!P0 EXIT ;  /* 0x000000000000894d */ /* 0x000fea0003800000 */
[----:B------:R-:W-:Y:S01]  /*1190*/  ULDC UR4, c[0x0][0x28c] ;  /* 0x0000a30000047ab9 */ /* 0x000fe20000000800 */
[----:B------:R-:W-:Y:S01]  /*11a0*/  LOP3.LUT R118, R19, 0x1, RZ, 0xfc, !PT ;  /* 0x0000000113767812 */ /* 0x000fe200078efcff */
[----:B------:R-:W-:Y:S01]  /*11b0*/  UIADD3 UR4, UR4, 0x3f, URZ ;  /* 0x0000003f04047890 */ /* 0x000fe2000fffe03f */
[----:B------:R-:W-:Y:S01]  /*11c0*/  UMOV UR36, URZ ;  /* 0x0000003f00247c82 */ /* 0x000fe20008000000 */
[----:B------:R-:W-:Y:S02]  /*11d0*/  UMOV UR37, URZ ;  /* 0x0000003f00257c82 */ /* 0x000fe40008000000 */
[----:B------:R-:W-:-:S04]  /*11e0*/  USHF.R.S32.HI UR5, URZ, 0x1f, UR4 ;  /* 0x0000001f3f057899 */ /* 0x000fc80008011404 */
[----:B------:R-:W-:-:S04]  /*11f0*/  ULEA.HI UR5, UR5, UR4, URZ, 0x6 ;  /* 0x0000000405057291 */ /* 0x000fc8000f8f303f */
[----:B------:R-:W-:-:S12]  /*1200*/  USHF.R.S32.HI UR38, URZ, 0x6, UR5 ;  /* 0x000000063f267899 */ /* 0x000fd80008011405 */
.L_x_192:
[----:B------:R-:W-:Y:S01]  /*1210*/  LOP3.LUT R0, R18, 0x80, RZ, 0xc0, !PT ;  /* 0x0000008012007812 */ /* 0x000fe200078ec0ff */
[----:B------:R-:W2:Y:S01]  /*1220*/  S2UR UR6, SR_CgaCtaId ;  /* 0x00000000000679c3 */ /* 0x000ea20000008800 */
[----:B------:R-:W-:Y:S02]  /*1230*/  UMOV UR39, 0x400 ;  /* 0x0000040000277882 */ /* 0x000fe40000000000 */
[----:B------:R-:W-:-:S06]  /*1240*/  SHF.R.U32.HI R0, RZ, 0x7, R0 ;  /* 0x00000007ff007819 */ /* 0x000fcc0000011600 */
[----:B---3--:R-:W3:Y:S01]  /*1250*/  SHFL.IDX PT, R0, R0, RZ, 0x1f ;  /* 0x00001fff00007589 */ /* 0x008ee200000e0000 */
[----:B--2---:R-:W-:Y:S01]  /*1260*/  ULEA UR39, UR6, UR39, 0x18 ;  /* 0x0000002706277291 */ /* 0x004fe2000f8ec03f */
[----:B---3--:R-:W-:-:S13]  /*1270*/  R2UR UR4, R0 ;  /* 0x00000000000472ca */ /* 0x008fda00000e0000 */
[----:B------:R-:W-:-:S04]  /*1280*/  ULEA.HI UR5, UR4, UR4, URZ, 0x1 ;  /* 0x0000000404057291 */ /* 0x000fc8000f8f083f */
[----:B------:R-:W-:-:S04]  /*1290*/  ULOP3.LUT UR5, UR5, 0x7fffe, URZ, 0xc0, !UPT ;  /* 0x0007fffe05057892 */ /* 0x000fc8000f8ec03f */
[----:B------:R-:W-:-:S03]  /*12a0*/  UIADD3 UR5, UR4, -UR5, URZ ;  /* 0x8000000504057290 */ /* 0x000fc6000fffe03f */
[----:B------:R-:W-:Y:S01]  /*12b0*/  ULDC UR4, c[0x0][0x28c] ;  /* 0x0000a30000047ab9 */ /* 0x000fe20000000800 */
[----:B------:R-:W-:Y:S01]  /*12c0*/  ULEA UR5, UR5, UR39, 0xd ;  /* 0x0000002705057291 */ /* 0x000fe2000f8e683f */
[----:B------:R-:W-:-:S03]  /*12d0*/  ISETP.LT.AND P0, PT, RZ, UR4, PT ;  /* 0x00000004ff007c0c */ /* 0x000fc6000bf01270 */
[----:B------:R-:W-:-:S04]  /*12e0*/  UIADD3 UR5, UR5, 0x100, URZ ;  /* 0x0000010005057890 */ /* 0x000fc8000fffe03f */
[----:B------:R-:W-:-:S04]  /*12f0*/  USHF.R.U32.HI UR5, URZ, 0x4, UR5 ;  /* 0x000000043f057899 */ /* 0x000fc80008011605 */
[----:B------:R-:W-:Y:S02]  /*1300*/  ULOP3.LUT UR42, UR5, 0x3fff, URZ, 0xc0, !UPT ;  /* 0x00003fff052a7892 */ /* 0x000fe4000f8ec03f */
[----:B01--45:R-:W-:Y:S10]  /*1310*/  @P0 BRA `(.L_x_17) ;  /* 0x0000000000400947 */ /* 0x033ff40003800000 */
[----:B------:R-:W-:Y:S01]  /*1320*/  MOV R0, 0x0 ;  /* 0x0000000000007802 */ /* 0x000fe20000000f00 */
[----:B------:R-:W-:Y:S01]  /*1330*/  ULDC.64 UR4, c[0x4][0x68] ;  /* 0x01001a0000047ab9 */ /* 0x000fe20000000a00 */
[----:B------:R-:W-:Y:S01]  /*1340*/  ULDC.64 UR6, c[0x4][0x8] ;  /* 0x0100020000067ab9 */ /* 0x000fe20000000a00 */
[----:B01----:R-:W-:Y:S01]  /*1350*/  IMAD.U32 R4, RZ, RZ, UR4 ;  /* 0x00000004ff047e24 */ /* 0x003fe2000f8e00ff */
[----:B------:R0:W1:Y:S01]  /*1360*/  LDC.64 R14, c[0x4][R0] ;  /* 0x01000000000e7b82 */ /* 0x0000620000000a00 */
[----:B------:R-:W-:Y:S01]  /*1370*/  IMAD.U32 R5, RZ, RZ, UR5 ;  /* 0x00000005ff057e24 */ /* 0x000fe2000f8e00ff */
[----:B------:R-:W-:Y:S01]  /*1380*/  ULDC.64 UR4, c[0x4][0x70] ;  /* 0x01001c0000047ab9 */ /* 0x000fe20000000a00 */
[----:B------:R-:W-:Y:S02]  /*1390*/  IMAD.U32 R10, RZ, RZ, UR6 ;  /* 0x00000006ff0a7e24 */ /* 0x000fe4000f8e00ff */
[----:B------:R-:W-:Y:S02]  /*13a0*/  IMAD.U32 R6, RZ, RZ, UR4 ;  /* 0x00000004ff067e24 */ /* 0x000fe4000f8e00ff */
[----:B------:R-:W-:-:S02]  /*13b0*/  IMAD.U32 R7, RZ, RZ, UR5 ;  /* 0x00000005ff077e24 */ /* 0x000fc4000f8e00ff */
[----:B------:R-:W-:Y:S02]  /*13c0*/  IMAD.U32 R11, RZ, RZ, UR7 ;  /* 0x00000007ff0b7e24 */ /* 0x000fe4000f8e00ff */
[----:B------:R-:W-:Y:S02]  /*13d0*/  IMAD.MOV.U32 R8, RZ, RZ, 0x1e1 ;  /* 0x000001e1ff087424 */ /* 0x000fe400078e00ff */
[----:B------:R-:W-:Y:S02]  /*13e0*/  IMAD.MOV.U32 R12, RZ, RZ, 0x1 ;  /* 0x00000001ff0c7424 */ /* 0x000fe400078e00ff */
[----:B0-----:R-:W-:-:S07]  /*13f0*/  IMAD.MOV.U32 R13, RZ, RZ, RZ ;  /* 0x000000ffff0d7224 */ /* 0x001fce00078e00ff */
[----:B------:R-:W-:-:S07]  /*1400*/  LEPC R20, `(.L_x_17) ;  /* 0x000000001014794e */ /* 0x000fce0000000000 */
[----:B-1---5:R-:W-:Y:S05]  /*1410*/  CALL.ABS.NOINC R14 ;  /* 0x000000000e007343 */ /* 0x022fea0003c00000 */
.L_x_17:
[----:B------:R-:W-:-:S13]  /*1420*/  ISETP.NE.AND P0, PT, R118, 0x3, PT ;  /* 0x000000037600780c */ /* 0x000fda0003f05270 */
[----:B------:R-:W-:Y:S05]  /*1430*/  @!P0 BRA `(.L_x_18) ;  /* 0x0000000000048947 */ /* 0x000fea0003800000 */
[----:B------:R-:W-:Y:S01]  /*1440*/  BPT.TRAP 0x1 ;  /* 0x000000040000795c */ /* 0x000fe20000300000 */
.L_x_18:
[----:B------:R-:W-:Y:S02]  /*1450*/  IMAD.U32 R3, RZ, RZ, UR37 ;  /* 0x00000025ff037e24 */ /* 0x000fe4000f8e00ff */
[----:B------:R-:W-:-:S03]  /*1460*/  IMAD.U32 R0, RZ, RZ, UR36 ;  /* 0x00000024ff007e24 */ /* 0x000fc6000f8e00ff */
[----:B------:R-:W-:Y:S02]  /*1470*/  LEA R3, R3, UR39, 0x3 ;  /* 0x0000002703037c11 */ /* 0x000fe4000f8e18ff */
[----:B------:R-:W-:-:S04]  /*1480*/  SHF.L.U32 R0, R0, 0x1f, RZ ;  /* 0x0000001f00007819 */ /* 0x000fc800000006ff */
[----:B------:R2:W3:Y:S01]  /*1490*/  SYNCS.PHASECHK.TRANS64.TRYWAIT P1, [R3+URZ], R0 ;  /* 0x00000000030075a7 */ /* 0x0004e2000802017f */
[----:B------:R-:W-:Y:S05]  /*14a0*/  @!P0 BRA `(.L_x_19) ;  /* 0x0000000000048947 */ /* 0x000fea0003800000 */
[----:B------:R-:W-:Y:S01]  /*14b0*/  BPT.TRAP 0x1 ;  /* 0x000000040000795c */ /* 0x000fe20000300000 */
.L_x_19:
[----:B---3--:R-:W-:Y:S05]  /*14c0*/  @P1 BRA `(.L_x_20) ;  /* 0x0000000000081947 */ /* 0x008fea0003800000 */
[----:B------:R-:W3:Y:S02]  /*14d0*/  SYNCS.PHASECHK.TRANS64.TRYWAIT P1, [R3+URZ], R0 ;  /* 0x00000000030075a7 */ /* 0x000ee4000802017f */
[----:B---3--:R-:W-:Y:S05]  /*14e0*/  @!P1 BRA `(.L_x_21) ;  /* 0x0000009000989947 */ /* 0x008fea0003800000 */
.L_x_20:
[----:B------:R-:W-:-:S04]  /*14f0*/  UISETP.LT.AND UP0, UPT, UR38, 0x1, UPT ;  /* 0x000000012600788c */ /* 0x000fc8000bf01270 */
[----:B------:R-:W-:-:S06]  /*1500*/  USEL UR4, UR38, 0x1, UP0 ;  /* 0x0000000126047887 */ /* 0x000fcc0008000000 */
[----:B--23--:R-:W-:Y:S01]  /*1510*/  IMAD.U32 R0, RZ, RZ, UR4 ;  /* 0x00000004ff007e24 */ /* 0x00cfe2000f8e00ff */
[----:B------:R-:W-:Y:S05]  /*1520*/  WARPSYNC.ALL ;  /* 0x0000000000007948 */ /* 0x000fea0003800000 */
[----:B------:R-:W-:-:S04]  /*1530*/  IADD3 R0, -R0, UR38, RZ ;  /* 0x0000002600007c10 */ /* 0x000fc8000fffe1ff */
[----:B------:R-:W-:Y:S01]  /*1540*/  ISETP.GE.AND P1, PT, R0, 0x1, PT ;  /* 0x000000010000780c */ /* 0x000fe20003f26270 */
[----:B------:R-:W-:Y:S01]  /*1550*/  UIADD3 UR4, UR39, 0x28100, URZ ;  /* 0x0002810027047890 */ /* 0x000fe2000fffe03f */
[----:B------:R-:W-:Y:S01]  /*1560*/  WARPGROUP.ARRIVE ;  /* 0x00000000000079c5 */ /* 0x000fe20000000000 */
[----:B------:R-:W-:Y:S02]  /*1570*/  ULOP3.LUT UR24, UR42, 0x10000, URZ, 0xfc, !UPT ;  /* 0x000100002a187892 */ /* 0x000fe4000f8efc3f */
[----:B------:R-:W-:Y:S01]  /*1580*/  USHF.R.U32.HI UR4, URZ, 0x4, UR4 ;  /* 0x000000043f047899 */ /* 0x000fe20008011604 */
[----:B------:R-:W-:Y:S01]  /*1590*/  UMOV UR5, 0x40000040 ;  /* 0x4000004000057882 */ /* 0x000fe20000000000 */
[----:B------:R-:W-:Y:S02]  /*15a0*/  UMOV UR7, 0x40000040 ;  /* 0x4000004000077882 */ /* 0x000fe40000000000 */
[----:B------:R-:W-:Y:S02]  /*15b0*/  ULOP3.LUT UR25, UR4, 0x3fff, URZ, 0xc0, !UPT ;  /* 0x00003fff04197892 */ /* 0x000fe4000f8ec03f */
[----:B------:R-:W-:-:S02]  /*15c0*/  ULEA UR4, UR37, UR24, 0xb ;  /* 0x0000001825047291 */ /* 0x000fc4000f8e583f */
[----:B------:R-:W-:Y:S01]  /*15d0*/  ULOP3.LUT UR25, UR25, 0x10000, URZ, 0xfc, !UPT ;  /* 0x0001000019197892 */ /* 0x000fe2000f8efc3f */
[----:B------:R-:W-:Y:S01]  /*15e0*/  UMOV UR9, UR5 ;  /* 0x0000000500097c82 */ /* 0x000fe20008000000 */
[----:B------:R-:W-:Y:S02]  /*15f0*/  UMOV UR11, 0x40000040 ;  /* 0x40000040000b7882 */ /* 0x000fe40000000000 */
[----:B------:R-:W-:Y:S01]  /*1600*/  UIMAD UR6, UR37, 0x280, UR25 ;  /* 0x00000280250678a4 */ /* 0x000fe2000f8e0219 */
[----:B------:R-:W-:Y:S01]  /*1610*/  UMOV UR8, UR4 ;  /* 0x0000000400087c82 */ /* 0x000fe20008000000 */
[----:B------:R-:W-:Y:S02]  /*1620*/  UMOV UR12, UR4 ;  /* 0x00000004000c7c82 */ /* 0x000fe40008000000 */
[----:B------:R-:W-:Y:S02]  /*1630*/  UIADD3 UR10, UR6, 0x80, URZ ;  /* 0x00000080060a7890 */ /* 0x000fe4000fffe03f */
[----:B------:R-:W-:Y:S01]  /*1640*/  UIADD3 UR14, UR6, 0x100, URZ ;  /* 0x00000100060e7890 */ /* 0x000fe2000fffe03f */
[----:B------:R-:W-:-:S02]  /*1650*/  UMOV UR13, UR5 ;  /* 0x00000005000d7c82 */ /* 0x000fc40008000000 */
[----:B------:R-:W-:Y:S01]  /*1660*/  HGMMA.64x16x16.F32 R96, gdesc[UR4], RZ, !UPT, gsb0 ;  /* 0x00200000046079f0 */ /* 0x000fe2000c0008ff */
[----:B------:R-:W-:Y:S01]  /*1670*/  UMOV UR15, 0x40000040 ;  /* 0x40000040000f7882 */ /* 0x000fe20000000000 */
[----:B------:R-:W-:Y:S01]  /*1680*/  UIADD3 UR18, UR6, 0x180, URZ ;  /* 0x0000018006127890 */ /* 0x000fe2000fffe03f */
[----:B------:R-:W-:Y:S01]  /*1690*/  UMOV UR16, UR4 ;  /* 0x0000000400107c82 */ /* 0x000fe20008000000 */
[----:B------:R-:W-:Y:S01]  /*16a0*/  UMOV UR17, UR5 ;  /* 0x0000000500117c82 */ /* 0x000fe20008000000 */
[----:B------:R-:W-:Y:S01]  /*16b0*/  UMOV UR19, 0x40000040 ;  /* 0x4000004000137882 */ /* 0x000fe20000000000 */
[----:B------:R-:W-:Y:S01]  /*16c0*/  UIADD3 UR22, UR6, 0x200, URZ ;  /* 0x0000020006167890 */ /* 0x000fe2000fffe03f */
[----:B------:R-:W-:Y:S01]  /*16d0*/  UMOV UR20, UR4 ;  /* 0x0000000400147c82 */ /* 0x000fe20008000000 */
[----:B------:R-:W-:Y:S01]  /*16e0*/  UMOV UR21, UR5 ;  /* 0x0000000500157c82 */ /* 0x000fe20008000000 */
[----:B------:R-:W-:Y:S01]  /*16f0*/  UMOV UR23, 0x40000040 ;  /* 0x4000004000177882 */ /* 0x000fe20000000000 */
[----:B------:R-:W-:Y:S01]  /*1700*/  UIADD3 UR30, UR6, 0x202, URZ ;  /* 0x00000202061e7890 */ /* 0x000fe2000fffe03f */
[----:B------:R-:W-:Y:S01]  /*1710*/  UMOV UR31, 0x40000040 ;  /* 0x40000040001f7882 */ /* 0x000fe20000000000 */
[----:B------:R-:W-:Y:S01]  /*1720*/  UIADD3 UR5, UR4, 0x402, URZ ;  /* 0x0000040204057890 */ /* 0x000fe2000fffe03f */
[----:B------:R-:W-:-:S02]  /*1730*/  WARPGROUP.DEPBAR.LE gsb0, 0x0 ;  /* 0x00008000000079c5 */ /* 0x000fc40000010000 */
[----:B------:R-:W-:-:S06]  /*1740*/  WARPGROUP.ARRIVE ;  /* 0x00000000000079c5 */ /* 0x000fcc0000000000 */
[----:B------:R-:W-:Y:S01]  /*1750*/  HGMMA.64x16x16.F32 R80, gdesc[UR8], RZ, !UPT, gsb0 ;  /* 0x00200000085079f0 */ /* 0x000fe2000c0008ff */
[----:B------:R-:W-:Y:S02]  /*1760*/  UIADD3 UR8, UR4, 0x400, URZ ;  /* 0x0000040004087890 */ /* 0x000fe4000fffe03f */
[----:B------:R-:W-:Y:S02]  /*1770*/  WARPGROUP.DEPBAR.LE gsb0, 0x0 ;  /* 0x00008000000079c5 */ /* 0x000fe40000010000 */
[----:B------:R-:W-:-:S06]  /*1780*/  WARPGROUP.ARRIVE ;  /* 0x00000000000079c5 */ /* 0x000fcc0000000000 */
[----:B------:R-:W-:Y:S03]  /*1790*/  HGMMA.64x16x16.F32 R64, gdesc[UR12], RZ, !UPT, gsb0 ;  /* 0x002000000c4079f0 */ /* 0x000fe6000c0008ff */
[----:B------:R-:W-:Y:S02]  /*17a0*/  WARPGROUP.DEPBAR.LE gsb0, 0x0 ;  /* 0x00008000000079c5 */ /* 0x000fe40000010000 */
[----:B------:R-:W-:-:S06]  /*17b0*/  WARPGROUP.ARRIVE ;  /* 0x00000000000079c5 */ /* 0x000fcc0000000000 */
[----:B------:R-:W-:Y:S03]  /*17c0*/  HGMMA.64x16x16.F32 R48, gdesc[UR16], RZ, !UPT, gsb0 ;  /* 0x00200000103079f0 */ /* 0x000fe6000c0008ff */
[----:B------:R-:W-:Y:S02]  /*17d0*/  WARPGROUP.DEPBAR.LE gsb0, 0x0 ;  /* 0x00008000000079c5 */ /* 0x000fe40000010000 */
[----:B------:R-:W-:-:S06]  /*17e0*/  WARPGROUP.ARRIVE ;  /* 0x00000000000079c5 */ /* 0x000fcc0000000000 */
[----:B------:R-:W-:Y:S01]  /*17f0*/  HGMMA.64x16x16.F32 R32, gdesc[UR20], RZ, !UPT, gsb0 ;  /* 0x00200000142079f0 */ /* 0x000fe2000c0008ff */
[----:B------:R-:W-:Y:S01]  /*1800*/  UMOV UR20, UR8 ;  /* 0x0000000800147c82 */ /* 0x000fe20008000000 */
[----:B------:R-:W-:Y:S01]  /*1810*/  UMOV UR21, 0x40000040 ;  /* 0x4000004000157882 */ /* 0x000fe20000000000 */
[----:B------:R-:W-:Y:S01]  /*1820*/  UMOV UR16, UR20 ;  /* 0x0000001400107c82 */ /* 0x000fe20008000000 */
[----:B------:R-:W-:Y:S01]  /*1830*/  UMOV UR17, UR21 ;  /* 0x0000001500117c82 */ /* 0x000fe20008000000 */
[----:B------:R-:W-:Y:S01]  /*1840*/  UMOV UR12, UR20 ;  /* 0x00000014000c7c82 */ /* 0x000fe20008000000 */
[----:B------:R-:W-:Y:S01]  /*1850*/  UMOV UR13, UR21 ;  /* 0x00000015000d7c82 */ /* 0x000fe20008000000 */
[----:B------:R-:W-:Y:S01]  /*1860*/  UMOV UR8, UR20 ;  /* 0x0000001400087c82 */ /* 0x000fe20008000000 */
[----:B------:R-:W-:Y:S01]  /*1870*/  UMOV UR9, UR21 ;  /* 0x0000001500097c82 */ /* 0x000fe20008000000 */
[----:B------:R-:W-:Y:S02]  /*1880*/  WARPGROUP.DEPBAR.LE gsb0, 0x0 ;  /* 0x00008000000079c5 */ /* 0x000fe40000010000 */
[----:B------:R-:W-:-:S06]  /*1890*/  WARPGROUP.ARRIVE ;  /* 0x00000000000079c5 */ /* 0x000fcc0000000000 */
[----:B------:R-:W-:Y:S01]  /*18a0*/  HGMMA.64x16x16.F32 R24, gdesc[UR20], RZ, !UPT, gsb0 ;  /* 0x00200000141879f0 */ /* 0x000fe2000c0008ff */
[----:B------:R-:W-:Y:S01]  /*18b0*/  UMOV UR22, UR6 ;  /* 0x0000000600167c82 */ /* 0x000fe20008000000 */
[----:B------:R-:W-:Y:S01]  /*18c0*/  UMOV UR23, UR7 ;  /* 0x0000000700177c82 */ /* 0x000fe20008000000 */
[----:B------:R-:W-:Y:S01]  /*18d0*/  UMOV UR7, 0x40000040 ;  /* 0x4000004000077882 */ /* 0x000fe20000000000 */
[----:B------:R-:W-:Y:S02]  /*18e0*/  WARPGROUP.DEPBAR.LE gsb0, 0x0 ;  /* 0x00008000000079c5 */ /* 0x000fe40000010000 */
[----:B------:R-:W-:-:S06]  /*18f0*/  WARPGROUP.ARRIVE ;  /* 0x00000000000079c5 */ /* 0x000fcc0000000000 */
[----:B------:R-:W-:Y:S01]  /*1900*/  HGMMA.64x16x16.F32 R40, gdesc[UR16], RZ, !UPT, gsb0 ;  /* 0x00200000102879f0 */ /* 0x000fe2000c0008ff */
[----:B------:R-:W-:Y:S01]  /*1910*/  UIADD3 UR18, UR6, 0x102, URZ ;  /* 0x0000010206127890 */ /* 0x000fe2000fffe03f */
        /* <DEDUP_REMOVED lines=9> */
[----:B------:R-:W-:Y:S02]  /*19b0*/  UIADD3 UR8, UR4, 0x2, URZ ;  /* 0x0000000204087890 */ /* 0x000fe4000fffe03f */
[----:B------:R-:W-:Y:S01]  /*19c0*/  UIADD3 UR10, UR6, 0x2, URZ ;  /* 0x00000002060a7890 */ /* 0x000fe2000fffe03f */
[----:B------:R-:W-:Y:S01]  /*19d0*/  UMOV UR9, 0x40000040 ;  /* 0x4000004000097882 */ /* 0x000fe20000000000 */
[----:B------:R-:W-:Y:S01]  /*19e0*/  UMOV UR11, 0x40000040 ;  /* 0x40000040000b7882 */ /* 0x000fe20000000000 */
[----:B------:R-:W-:Y:S02]  /*19f0*/  UMOV UR13, UR9 ;  /* 0x00000009000d7c82 */ /* 0x000fe40008000000 */
[----:B------:R-:W-:Y:S01]  /*1a00*/  UMOV UR12, UR8 ;  /* 0x00000008000c7c82 */ /* 0x000fe20008000000 */
[----:B------:R-:W-:Y:S01]  /*1a10*/  UMOV UR16, UR8 ;  /* 0x0000000800107c82 */ /* 0x000fe20008000000 */
[----:B------:R-:W-:Y:S01]  /*1a20*/  UMOV UR17, UR9 ;  /* 0x0000000900117c82 */ /* 0x000fe20008000000 */
[----:B------:R-:W-:Y:S01]  /*1a30*/  UMOV UR28, UR8 ;  /* 0x00000008001c7c82 */ /* 0x000fe20008000000 */
[----:B------:R-:W-:Y:S01]  /*1a40*/  UMOV UR29, UR9 ;  /* 0x00000009001d7c82 */ /* 0x000fe20008000000 */
[----:B------:R-:W-:-:S02]  /*1a50*/  WARPGROUP.DEPBAR.LE gsb0, 0x0 ;  /* 0x00008000000079c5 */ /* 0x000fc40000010000 */
[----:B------:R-:W-:-:S06]  /*1a60*/  WARPGROUP.ARRIVE ;  /* 0x00000000000079c5 */ /* 0x000fcc0000000000 */
[----:B------:R-:W-:Y:S01]  /*1a70*/  HGMMA.64x16x16.F32 R88, gdesc[UR20], RZ, !UPT, gsb0 ;  /* 0x00200000145879f0 */ /* 0x000fe2000c0008ff */
[----:B------:R-:W-:Y:S01]  /*1a80*/  UIADD3 UR22, UR6, 0x182, URZ ;  /* 0x0000018206167890 */ /* 0x000fe2000fffe03f */
[----:B------:R-:W-:Y:S01]  /*1a90*/  UMOV UR20, UR8 ;  /* 0x0000000800147c82 */ /* 0x000fe20008000000 */
[----:B------:R-:W-:Y:S01]  /*1aa0*/  UMOV UR21, UR9 ;  /* 0x0000000900157c82 */ /* 0x000fe20008000000 */
[----:B------:R-:W-:Y:S01]  /*1ab0*/  UMOV UR23, 0x40000040 ;  /* 0x4000004000177882 */ /* 0x000fe20000000000 */
[----:B------:R-:W-:Y:S02]  /*1ac0*/  WARPGROUP.DEPBAR.LE gsb0, 0x0 ;  /* 0x00008000000079c5 */ /* 0x000fe40000010000 */
[----:B------:R-:W-:-:S06]  /*1ad0*/  WARPGROUP.ARRIVE ;  /* 0x00000000000079c5 */ /* 0x000fcc0000000000 */
[----:B------:R-:W-:Y:S03]  /*1ae0*/  HGMMA.64x16x16.F32 R96, gdesc[UR8], R96, gsb0 ;  /* 0x00200000086079f0 */ /* 0x000fe60008000860 */
        /* <DEDUP_REMOVED lines=11> */
[----:B------:R-:W-:Y:S01]  /*1ba0*/  HGMMA.64x16x16.F32 R32, gdesc[UR28], R32, gsb0 ;  /* 0x002000001c2079f0 */ /* 0x000fe20008000820 */
        /* <DEDUP_REMOVED lines=8> */
[----:B------:R-:W-:Y:S01]  /*1c30*/  UMOV UR8, UR28 ;  /* 0x0000001c00087c82 */ /* 0x000fe20008000000 */
[----:B------:R-:W-:Y:S01]  /*1c40*/  UMOV UR9, UR29 ;  /* 0x0000001d00097c82 */ /* 0x000fe20008000000 */
[----:B------:R-:W-:Y:S01]  /*1c50*/  UIADD3 UR5, UR4, 0x404, URZ ;  /* 0x0000040404057890 */ /* 0x000fe2000fffe03f */
[----:B------:R-:W-:-:S02]  /*1c60*/  WARPGROUP.DEPBAR.LE gsb0, 0x0 ;  /* 0x00008000000079c5 */ /* 0x000fc40000010000 */
[----:B------:R-:W-:-:S06]  /*1c70*/  WARPGROUP.ARRIVE ;  /* 0x00000000000079c5 */ /* 0x000fcc0000000000 */
[----:B------:R-:W-:Y:S01]  /*1c80*/  HGMMA.64x16x16.F32 R24, gdesc[UR28], R24, gsb0 ;  /* 0x002000001c1879f0 */ /* 0x000fe20008000818 */
[----:B------:R-:W-:Y:S01]  /*1c90*/  UIADD3 UR30, UR6, 0x204, URZ ;  /* 0x00000204061e7890 */ /* 0x000fe2000fffe03f */
[----:B------:R-:W-:Y:S01]  /*1ca0*/  UMOV UR31, 0x40000040 ;  /* 0x40000040001f7882 */ /* 0x000fe20000000000 */
[----:B------:R-:W-:Y:S02]  /*1cb0*/  WARPGROUP.DEPBAR.LE gsb0, 0x0 ;  /* 0x00008000000079c5 */ /* 0x000fe40000010000 */
        /* <DEDUP_REMOVED lines=27> */
[----:B------:R-:W-:Y:S01]  /*1e70*/  UMOV UR28, UR8 ;  /* 0x00000008001c7c82 */ /* 0x000fe20008000000 */
[----:B------:R-:W-:Y:S01]  /*1e80*/  UMOV UR29, UR9 ;  /* 0x00000009001d7c82 */ /* 0x000fe20008000000 */
[----:B------:R-:W-:-:S02]  /*1e90*/  WARPGROUP.DEPBAR.LE gsb0, 0x0 ;  /* 0x00008000000079c5 */ /* 0x000fc40000010000 */
        /* <DEDUP_REMOVED lines=29> */
[----:B------:R-:W-:Y:S01]  /*2070*/  HGMMA.64x16x16.F32 R40, gdesc[UR20], R40, gsb0 ;  /* 0x00200000142879f0 */ /* 0x000fe20008000828 */
[----:B------:R-:W-:Y:S02]  /*2080*/  UIADD3 UR20, UR6, 0x186, URZ ;  /* 0x0000018606147890 */ /* 0x000fe4000fffe03f */
        /* <DEDUP_REMOVED lines=33> */
[----:B------:R-:W-:-:S03]  /*22a0*/  UIADD3 UR12, UR4, 0x406, URZ ;  /* 0x00000406040c7890 */ /* 0x000fc6000fffe03f */
[----:B------:R-:W-:Y:S01]  /*22b0*/  UMOV UR4, UR8 ;  /* 0x0000000800047c82 */ /* 0x000fe20008000000 */
        /* <DEDUP_REMOVED lines=35> */
[----:B------:R-:W-:Y:S05]  /*24f0*/  @!P1 BRA `(.L_x_22) ;  /* 0x0000001000749947 */ /* 0x000fea0003800000 */
[----:B------:R-:W-:Y:S01]  /*2500*/  UIADD3 UR26, UR37, 0x1, URZ ;  /* 0x00000001251a7890 */ /* 0x000fe2000fffe03f */
[----:B------:R-:W-:Y:S02]  /*2510*/  IMAD.MOV.U32 R3, RZ, RZ, R0 ;  /* 0x000000ffff037224 */ /* 0x000fe400078e0000 */
[----:B01----:R-:W-:Y:S01]  /*2520*/  IMAD.U32 R4, RZ, RZ, UR37 ;  /* 0x00000025ff047e24 */ /* 0x003fe2000f8e00ff */
[----:B------:R-:W-:-:S04]  /*2530*/  UISETP.NE.AND UP0, UPT, UR26, 0x5, UPT ;  /* 0x000000051a00788c */ /* 0x000fc8000bf05270 */
[----:B------:R-:W-:Y:S02]  /*2540*/  USEL UR4, URZ, 0x1, UP0 ;  /* 0x000000013f047887 */ /* 0x000fe40008000000 */
[----:B------:R-:W-:Y:S02]  /*2550*/  USEL UR26, UR26, URZ, UP0 ;  /* 0x0000003f1a1a7287 */ /* 0x000fe40008000000 */
[----:B------:R-:W-:-:S06]  /*2560*/  ULOP3.LUT UR4, UR36, UR4, URZ, 0x3c, !UPT ;  /* 0x0000000424047292 */ /* 0x000fcc000f8e3c3f */
[----:B------:R-:W-:-:S07]  /*2570*/  IMAD.U32 R7, RZ, RZ, UR4 ;  /* 0x00000004ff077e24 */ /* 0x000fce000f8e00ff */
.L_x_29:
[----:B------:R-:W-:Y:S05]  /*2580*/  @!P0 BRA `(.L_x_23) ;  /* 0x0000000000048947 */ /* 0x000fea0003800000 */
[----:B------:R-:W-:Y:S01]  /*2590*/  BPT.TRAP 0x1 ;  /* 0x000000040000795c */ /* 0x000fe20000300000 */
.L_x_23:
[----:B------:R-:W-:Y:S01]  /*25a0*/  ULEA UR4, UR26, UR39, 0x3 ;  /* 0x000000271a047291 */ /* 0x000fe2000f8e183f */
[----:B------:R-:W-:-:S08]  /*25b0*/  SHF.L.U32 R5, R7, 0x1f, RZ ;  /* 0x0000001f07057819 */ /* 0x000fd000000006ff */
[----:B------:R0:W1:Y:S01]  /*25c0*/  SYNCS.PHASECHK.TRANS64.TRYWAIT P1, [UR4], R5 ;  /* 0x00000005ff0075a7 */ /* 0x0000620008020144 */
[----:B------:R-:W-:Y:S05]  /*25d0*/  @!P0 BRA `(.L_x_24) ;  /* 0x0000000000048947 */ /* 0x000fea0003800000 */
[----:B------:R-:W-:Y:S01]  /*25e0*/  BPT.TRAP 0x1 ;  /* 0x000000040000795c */ /* 0x000fe20000300000 */
.L_x_24:
[----:B-1----:R-:W-:Y:S05]  /*25f0*/  @P1 BRA `(.L_x_25) ;  /* 0x0000000000081947 */ /* 0x002fea0003800000 */
[----:B------:R-:W1:Y:S02]  /*2600*/  SYNCS.PHASECHK.TRANS64.TRYWAIT P1, [UR4], R5 ;  /* 0x00000005ff0075a7 */ /* 0x000e640008020144 */
[----:B-1----:R-:W-:Y:S05]  /*2610*/  @!P1 BRA `(.L_x_26) ;  /* 0x0000008000609947 */ /* 0x002fea0003800000 */
.L_x_25:
[----:B------:R-:W-:Y:S01]  /*2620*/  ULEA UR27, UR26, UR24, 0xb ;  /* 0x000000181a1b7291 */ /* 0x000fe2000f8e583f */
[----:B------:R-:W-:Y:S01]  /*2630*/  WARPGROUP.ARRIVE ;  /* 0x00000000000079c5 */ /* 0x000fe20000000000 */
[----:B------:R-:W-:Y:S01]  /*2640*/  UIMAD UR28, UR26, 0x280, UR25 ;  /* 0x000002801a1c78a4 */ /* 0x000fe2000f8e0219 */
[----:B------:R-:W-:Y:S01]  /*2650*/  UMOV UR9, 0x40000040 ;  /* 0x4000004000097882 */ /* 0x000fe20000000000 */
[----:B------:R-:W-:Y:S02]  /*2660*/  UMOV UR11, 0x40000040 ;  /* 0x40000040000b7882 */ /* 0x000fe40000000000 */
[----:B------:R-:W-:Y:S01]  /*2670*/  UIADD3 UR14, UR28, 0x80, URZ ;  /* 0x000000801c0e7890 */ /* 0x000fe2000fffe03f */
[----:B------:R-:W-:Y:S02]  /*2680*/  UMOV UR8, UR27 ;  /* 0x0000001b00087c82 */ /* 0x000fe40008000000 */
[----:B------:R-:W-:Y:S01]  /*2690*/  UMOV UR10, UR28 ;  /* 0x0000001c000a7c82 */ /* 0x000fe20008000000 */
[----:B------:R-:W-:Y:S01]  /*26a0*/  UMOV UR12, UR8 ;  /* 0x00000008000c7c82 */ /* 0x000fe20008000000 */
[----:B------:R-:W-:Y:S01]  /*26b0*/  HGMMA.64x16x16.F32 R96, gdesc[UR8], R96, gsb0 ;  /* 0x00200000086079f0 */ /* 0x000fe20008000860 */
[----:B------:R-:W-:Y:S01]  /*26c0*/  UMOV UR13, UR9 ;  /* 0x00000009000d7c82 */ /* 0x000fe20008000000 */
        /* <DEDUP_REMOVED lines=15> */
[----:B------:R-:W-:-:S02]  /*27c0*/  WARPGROUP.DEPBAR.LE gsb0, 0x0 ;  /* 0x00008000000079c5 */ /* 0x000fc40000010000 */
[----:B------:R-:W-:-:S06]  /*27d0*/  WARPGROUP.ARRIVE ;  /* 0x00000000000079c5 */ /* 0x000fcc0000000000 */
[----:B------:R-:W-:Y:S01]  /*27e0*/  HGMMA.64x16x16.F32 R80, gdesc[UR12], R80, gsb0 ;  /* 0x002000000c5079f0 */ /* 0x000fe20008000850 */
[----:B------:R-:W-:Y:S02]  /*27f0*/  UIADD3 UR12, UR27, 0x400, URZ ;  /* 0x000004001b0c7890 */ /* 0x000fe4000fffe03f */
        /* <DEDUP_REMOVED lines=19> */
[----:B------:R-:W-:Y:S01]  /*2930*/  HGMMA.64x16x16.F32 R24, gdesc[UR4], R24, gsb0 ;  /* 0x00200000041879f0 */ /* 0x000fe20008000818 */
[----:B------:R-:W-:Y:S01]  /*2940*/  UMOV UR6, UR10 ;  /* 0x0000000a00067c82 */ /* 0x000fe20008000000 */
[----:B------:R-:W-:Y:S01]  /*2950*/  UMOV UR7, UR11 ;  /* 0x0000000b00077c82 */ /* 0x000fe20008000000 */
[----:B------:R-:W-:Y:S01]  /*2960*/  UIADD3 UR10, UR28, 0x2, URZ ;  /* 0x000000021c0a7890 */ /* 0x000fe2000fffe03f */
[----:B------:R-:W-:Y:S01]  /*2970*/  UMOV UR11, 0x40000040 ;  /* 0x40000040000b7882 */ /* 0x000fe20000000000 */
[----:B------:R-:W-:Y:S02]  /*2980*/  WARPGROUP.DEPBAR.LE gsb0, 0x0 ;  /* 0x00008000000079c5 */ /* 0x000fe40000010000 */
[----:B------:R-:W-:-:S06]  /*2990*/  WARPGROUP.ARRIVE ;  /* 0x00000000000079c5 */ /* 0x000fcc0000000000 */
[----:B------:R-:W-:Y:S01]  /*29a0*/  HGMMA.64x16x16.F32 R40, gdesc[UR20], R40, gsb0 ;  /* 0x00200000142879f0 */ /* 0x000fe20008000828 */
[----:B------:R-:W-:Y:S01]  /*29b0*/  UIADD3 UR22, UR28, 0x182, URZ ;  /* 0x000001821c167890 */ /* 0x000fe2000fffe03f */
[----:B------:R-:W-:Y:S01]  /*29c0*/  UMOV UR20, UR8 ;  /* 0x0000000800147c82 */ /* 0x000fe20008000000 */
[----:B------:R-:W-:Y:S01]  /*29d0*/  UMOV UR21, UR9 ;  /* 0x0000000900157c82 */ /* 0x000fe20008000000 */
        /* <DEDUP_REMOVED lines=187> */
[----:B------:R-:W-:Y:S01]  /*3590*/  BPT.TRAP 0x1 ;  /* 0x000000040000795c */ /* 0x000fe20000300000 */
.L_x_27:
[----:B------:R-:W-:-:S13]  /*35a0*/  ISETP.NE.AND P1, PT, R23, RZ, PT ;  /* 0x000000ff1700720c */ /* 0x000fda0003f25270 */
[----:B01----:R-:W-:-:S05]  /*35b0*/  @P1 LEA R5, R4, UR39, 0x3 ;  /* 0x0000002704051c11 */ /* 0x003fca000f8e18ff */
[----:B------:R-:W-:-:S05]  /*35c0*/  @P1 VIADD R5, R5, 0x28 ;  /* 0x0000002805051836 */ /* 0x000fca0000000000 */
[----:B------:R-:W-:-:S04]  /*35d0*/  @P1 PRMT R5, R22, 0x654, R5 ;  /* 0x0000065416051816 */ /* 0x000fc80000000005 */
[----:B------:R0:W-:Y:S01]  /*35e0*/  @P1 SYNCS.ARRIVE.TRANS64.RED.A1T0 RZ, [R5+URZ], RZ ;  /* 0x000000ff05ff19a7 */ /* 0x0001e2000810043f */
[----:B------:R-:W-:-:S13]  /*35f0*/  ISETP.GT.U32.AND P1, PT, R19, 0x1, PT ;  /* 0x000000011300780c */ /* 0x000fda0003f24070 */
[----:B0-----:R-:W-:Y:S05]  /*3600*/  @P1 BRA `(.L_x_28) ;  /* 0x0000000000041947 */ /* 0x001fea0003800000 */
[----:B------:R-:W-:Y:S01]  /*3610*/  BPT.TRAP 0x1 ;  /* 0x000000040000795c */ /* 0x000fe20000300000 */
.L_x_28:
[----:B------:R-:W-:Y:S01]  /*3620*/  UIADD3 UR26, UR26, 0x1, URZ ;  /* 0x000000011a1a7890 */ /* 0x000fe2000fffe03f */
[C---:B------:R-:W-:Y:S01]  /*3630*/  ISETP.GT.AND P2, PT, R3.reuse, 0x1, PT ;  /* 0x000000010300780c */ /* 0x040fe20003f44270 */
[----:B------:R-:W-:Y:S02]  /*3640*/  VIADD R4, R4, 0x1 ;  /* 0x0000000104047836 */ /* 0x000fe40000000000 */
[----:B------:R-:W-:Y:S01]  /*3650*/  UISETP.NE.AND UP0, UPT, UR26, 0x5, UPT ;  /* 0x000000051a00788c */ /* 0x000fe2000bf05270 */
[----:B------:R-:W-:Y:S02]  /*3660*/  VIADD R3, R3, 0xffffffff ;  /* 0xffffffff03037836 */ /* 0x000fe40000000000 */
[C---:B------:R-:W-:Y:S01]  /*3670*/  ISETP.NE.AND P1, PT, R4.reuse, 0x5, PT ;  /* 0x000000050400780c */ /* 0x040fe20003f25270 */
[----:B------:R-:W-:Y:S02]  /*3680*/  USEL UR4, URZ, 0x1, UP0 ;  /* 0x000000013f047887 */ /* 0x000fe40008000000 */
[----:B------:R-:W-:Y:S01]  /*3690*/  USEL UR26, UR26, URZ, UP0 ;  /* 0x0000003f1a1a7287 */ /* 0x000fe20008000000 */
[----:B------:R-:W-:-:S03]  /*36a0*/  SEL R4, R4, RZ, P1 ;  /* 0x000000ff04047207 */ /* 0x000fc60000800000 */
[----:B------:R-:W-:Y:S01]  /*36b0*/  LOP3.LUT R7, R7, UR4, RZ, 0x3c, !PT ;  /* 0x0000000407077c12 */ /* 0x000fe2000f8e3cff */
[----:B------:R-:W-:Y:S07]  /*36c0*/  @P2 BRA `(.L_x_29) ;  /* 0xffffffec00ac2947 */ /* 0x000fee000383ffff */
.L_x_22:
[----:B------:R-:W2:Y:S02]  /*36d0*/  LDC R3, c[0x0][0x28c] ;  /* 0x0000a300ff037b82 */ /* 0x000ea40000000800 */
[----:B--2---:R-:W-:-:S13]  /*36e0*/  ISETP.GE.AND P1, PT, R3, 0x1, PT ;  /* 0x000000010300780c */ /* 0x004fda0003f26270 */
[----:B------:R-:W-:Y:S05]  /*36f0*/  @!P1 BRA `(.L_x_30) ;  /* 0x0000000000389947 */ /* 0x000fea0003800000 */
[----:B------:R-:W-:Y:S05]  /*3700*/  @!P0 BRA `(.L_x_31) ;  /* 0x0000000000048947 */ /* 0x000fea0003800000 */
[----:B------:R-:W-:Y:S01]  /*3710*/  BPT.TRAP 0x1 ;  /* 0x000000040000795c */ /* 0x000fe20000300000 */
.L_x_31:
[----:B------:R-:W-:-:S13]  /*3720*/  ISETP.NE.AND P0, PT, R23, RZ, PT ;  /* 0x000000ff1700720c */ /* 0x000fda0003f05270 */
[----:B------:R-:W-:-:S04]  /*3730*/  @P0 VIADD R0, R0, UR37 ;  /* 0x0000002500000c36 */ /* 0x000fc80008000000 */
[----:B01----:R-:W-:-:S05]  /*3740*/  @P0 IMAD.WIDE.U32 R4, R0, -0x33333333, RZ ;  /* 0xcccccccd00040825 */ /* 0x003fca00078e00ff */
[----:B------:R-:W-:-:S05]  /*3750*/  @P0 SHF.R.U32.HI R5, RZ, 0x2, R5 ;  /* 0x00000002ff050819 */ /* 0x000fca0000011605 */
[----:B------:R-:W-:-:S05]  /*3760*/  @P0 IMAD R0, R5, -0x5, R0 ;  /* 0xfffffffb05000824 */ /* 0x000fca00078e0200 */
[----:B------:R-:W-:-:S05]  /*3770*/  @P0 LEA R0, R0, UR39, 0x3 ;  /* 0x0000002700000c11 */ /* 0x000fca000f8e18ff */
[----:B------:R-:W-:-:S05]  /*3780*/  @P0 VIADD R3, R0, 0x28 ;  /* 0x0000002800030836 */ /* 0x000fca0000000000 */
[----:B------:R-:W-:-:S04]  /*3790*/  @P0 PRMT R3, R22, 0x654, R3 ;  /* 0x0000065416030816 */ /* 0x000fc80000000003 */
[----:B------:R2:W-:Y:S01]  /*37a0*/  @P0 SYNCS.ARRIVE.TRANS64.RED.A1T0 RZ, [R3+URZ], RZ ;  /* 0x000000ff03ff09a7 */ /* 0x0005e2000810043f */
[----:B------:R-:W-:-:S13]  /*37b0*/  ISETP.GT.U32.AND P0, PT, R19, 0x1, PT ;  /* 0x000000011300780c */ /* 0x000fda0003f04070 */
[----:B--2---:R-:W-:Y:S05]  /*37c0*/  @P0 BRA `(.L_x_30) ;  /* 0x0000000000040947 */ /* 0x004fea0003800000 */
[----:B------:R-:W-:Y:S01]  /*37d0*/  BPT.TRAP 0x1 ;  /* 0x000000040000795c */ /* 0x000fe20000300000 */
.L_x_30:
[----:B------:R-:W2:Y:S01]  /*37e0*/  LDC R9, c[0x0][0x288] ;  /* 0x0000a200ff097b82 */ /* 0x000ea20000000800 */
[--C-:B------:R-:W-:Y:S01]  /*37f0*/  SHF.R.U32.HI R0, RZ, 0x2, R18.reuse ;  /* 0x00000002ff007819 */ /* 0x100fe20000011612 */
[----:B------:R-:W-:Y:S01]  /*3800*/  IMAD R7, R108, 0x50, RZ ;  /* 0x000000506c077824 */ /* 0x000fe200078e02ff */
[----:B01----:R-:W-:Y:S01]  /*3810*/  SHF.R.U32.HI R5, RZ, 0x7, R18 ;  /* 0x00000007ff057819 */ /* 0x003fe20000011612 */
[----:B------:R-:W-:Y:S01]  /*3820*/  UIADD3 UR37, UR38, UR37, URZ ;  /* 0x0000002526257290 */ /* 0x000fe2000fffe03f */
[C---:B------:R-:W-:Y:S01]  /*3830*/  LOP3.LUT R4, R18.reuse, 0x60, RZ, 0xc0, !PT ;  /* 0x0000006012047812 */ /* 0x040fe200078ec0ff */
[----:B------:R-:W-:Y:S01]  /*3840*/  IMAD.SHL.U32 R10, R18, 0x2, RZ ;  /* 0x00000002120a7824 */ /* 0x000fe200078e00ff */
[----:B------:R-:W-:Y:S01]  /*3850*/  LOP3.LUT R3, R0, 0x7, RZ, 0xc0, !PT ;  /* 0x0000000700037812 */ /* 0x000fe200078ec0ff */
[----:B------:R-:W-:Y:S01]  /*3860*/  UISETP.GT.U32.AND UP0, UPT, UR37, 0x4, UPT ;  /* 0x000000042500788c */ /* 0x000fe2000bf04070 */
[----:B------:R-:W-:Y:S01]  /*3870*/  LOP3.LUT R0, R5, 0x1, RZ, 0xc0, !PT ;  /* 0x0000000105007812 */ /* 0x000fe200078ec0ff */
[----:B------:R-:W-:Y:S01]  /*3880*/  ULDC UR7, c[0x0][0x284] ;  /* 0x0000a10000077ab9 */ /* 0x000fe20000000800 */
[----:B------:R-:W-:Y:S01]  /*3890*/  SHF.R.U32.HI R6, RZ, 0x1, R4 ;  /* 0x00000001ff067819 */ /* 0x000fe20000011604 */
[----:B------:R-:W-:Y:S01]  /*38a0*/  UISETP.LT.U32.AND UP0, UPT, UR38, 0x5, UP0 ;  /* 0x000000052600788c */ /* 0x000fe20008701070 */
[----:B------:R-:W-:Y:S01]  /*38b0*/  LOP3.LUT R4, R18, 0x3, RZ, 0xc0, !PT ;  /* 0x0000000312047812 */ /* 0x000fe200078ec0ff */
[----:B------:R-:W-:Y:S01]  /*38c0*/  IMAD.SHL.U32 R8, R0, 0x40, RZ ;  /* 0x0000004000087824 */ /* 0x000fe200078e00ff */
[----:B------:R-:W-:Y:S01]  /*38d0*/  IADD3 R5, RZ, -R6, -R3 ;  /* 0x80000006ff057210 */ /* 0x000fe20007ffe803 */
[----:B------:R-:W-:Y:S01]  /*38e0*/  UISETP.GE.U32.AND UP1, UPT, UR38, 0x5, UPT ;  /* 0x000000052600788c */ /* 0x000fe2000bf26070 */
[----:B------:R-:W-:Y:S01]  /*38f0*/  SHF.R.S32.HI R111, RZ, 0x1f, R105 ;  /* 0x0000001fff6f7819 */ /* 0x000fe20000011469 */
[----:B------:R-:W-:Y:S01]  /*3900*/  ULDC.64 UR8, c[0x0][0x5d0] ;  /* 0x0001740000087ab9 */ /* 0x000fe20000000a00 */
[----:B------:R-:W-:Y:S01]  /*3910*/  LOP3.LUT R119, R8, 0x40, R3, 0xe2, !PT ;  /* 0x0000004008777812 */ /* 0x000fe200078ee203 */
[----:B------:R-:W-:Y:S01]  /*3920*/  IMAD R3, R0, -0x40, R5 ;  /* 0xffffffc000037824 */ /* 0x000fe200078e0205 */
[----:B------:R-:W-:Y:S01]  /*3930*/  LOP3.LUT R10, R7, 0x6, R10, 0xf8, !PT ;  /* 0x00000006070a7812 */ /* 0x000fe200078ef80a */
[----:B------:R-:W-:Y:S01]  /*3940*/  IMAD.SHL.U32 R0, R107, 0x100, RZ ;  /* 0x000001006b007824 */ /* 0x000fe200078e00ff */
[----:B------:R-:W-:Y:S01]  /*3950*/  UIMAD.WIDE.U32 UR4, UR37, -0x33333333, URZ ;  /* 0xcccccccd250478a5 */ /* 0x000fe2000f8e003f */
[----:B--2---:R-:W-:Y:S01]  /*3960*/  ISETP.GE.AND P0, PT, R7, R9, PT ;  /* 0x000000090700720c */ /* 0x004fe20003f06270 */
[----:B------:R-:W-:Y:S01]  /*3970*/  USEL UR6, URZ, 0x1, !UP0 ;  /* 0x000000013f067887 */ /* 0x000fe2000c000000 */
[----:B------:R-:W-:Y:S01]  /*3980*/  IMAD R8, R4, -0x2, R9 ;  /* 0xfffffffe04087824 */ /* 0x000fe200078e0209 */
[----:B------:R-:W-:Y:S01]  /*3990*/  SHF.R.S32.HI R11, RZ, 0x1f, R10 ;  /* 0x0000001fff0b7819 */ /* 0x000fe2000001140a */
[----:B------:R-:W-:Y:S01]  /*39a0*/  IMAD R4, R111, UR8, RZ ;  /* 0x000000086f047c24 */ /* 0x000fe2000f8e02ff */
[C---:B------:R-:W-:Y:S01]  /*39b0*/  ISETP.GE.OR P0, PT, R0.reuse, UR7, P0 ;  /* 0x0000000700007c0c */ /* 0x040fe20008706670 */
[----:B------:R-:W-:Y:S01]  /*39c0*/  IMAD.WIDE R12, R107, 0x100, RZ ;  /* 0x000001006b0c7825 */ /* 0x000fe200078e02ff */
[----:B------:R-:W-:Y:S01]  /*39d0*/  USHF.R.U32.HI UR4, URZ, 0x2, UR5 ;  /* 0x000000023f047899 */ /* 0x000fe20008011605 */
[----:B------:R-:W-:Y:S01]  /*39e0*/  IADD3 R3, -R0, UR7, R3 ;  /* 0x0000000700037c10 */ /* 0x000fe2000fffe103 */
[----:B------:R-:W-:Y:S01]  /*39f0*/  ULOP3.LUT UR36, UR36, UR6, URZ, 0x3c, !UPT ;  /* 0x0000000624247292 */ /* 0x000fe2000f8e3c3f */
[C---:B------:R-:W-:Y:S01]  /*3a00*/  IMAD R9, R105.reuse, UR9, R4 ;  /* 0x0000000969097c24 */ /* 0x040fe2000f8e0204 */
[----:B------:R-:W-:Y:S01]  /*3a10*/  UIMAD UR37, UR4, -0x5, UR37 ;  /* 0xfffffffb042578a4 */ /* 0x000fe2000f8e0225 */
[----:B------:R-:W-:Y:S01]  /*3a20*/  IMAD.WIDE.U32 R4, R105, UR8, R10 ;  /* 0x0000000869047c25 */ /* 0x000fe2000f8e000a */
[----:B------:R-:W-:Y:S01]  /*3a30*/  @UP1 ULOP3.LUT UR36, UR36, 0x1, UR4, 0x78, !UPT ;  /* 0x0000000124241892 */ /* 0x000fe2000f8e7804 */
[----:B------:R-:W-:-:S02]  /*3a40*/  LOP3.LUT R119, R12, R119, R6, 0xfe, !PT ;  /* 0x000000770c777212 */ /* 0x000fc400078efe06 */
[----:B------:R-:W-:Y:S02]  /*3a50*/  IMAD.IADD R6, R8, 0x1, -R7 ;  /* 0x0000000108067824 */ /* 0x000fe400078e0a07 */
[----:B------:R-:W-:Y:S02]  /*3a60*/  IMAD.IADD R9, R5, 0x1, R9 ;  /* 0x0000000105097824 */ /* 0x000fe400078e0209 */
[----:B------:R-:W-:Y:S02]  /*3a70*/  IMAD.MOV.U32 R0, RZ, RZ, -0x1 ;  /* 0xffffffffff007424 */ /* 0x000fe400078e00ff */
[----:B------:R-:W-:Y:S01]  /*3a80*/  IMAD.MOV.U32 R8, RZ, RZ, R4 ;  /* 0x000000ffff087224 */ /* 0x000fe200078e0004 */
[----:B------:R-:W-:Y:S06]  /*3a90*/  @P0 BRA `(.L_x_32) ;  /* 0x0000004c00f80947 */ /* 0x000fec0003800000 */
[----:B------:R-:W0:Y:S01]  /*3aa0*/  LDC.64 R4, c[0x0][0x5c8] ;  /* 0x00017200ff047b82 */ /* 0x000e220000000a00 */
[----:B-----5:R-:W-:Y:S01]  /*3ab0*/  FSETP.NEU.AND P2, PT, R106, RZ, PT ;  /* 0x000000ff6a00720b */ /* 0x020fe20003f4d000 */
[----:B------:R-:W-:Y:S01]  /*3ac0*/  BSSY B0, `(.L_x_32) ;  /* 0x00004fb000007945 */ /* 0x000fe20003800000 */
[----:B------:R-:W-:-:S04]  /*3ad0*/  ISETP.GT.AND P0, PT, R6, RZ, PT ;  /* 0x000000ff0600720c */ /* 0x000fc80003f04270 */
[----:B------:R-:W-:Y:S01]  /*3ae0*/  ISETP.GT.AND P1, PT, R3, RZ, P0 ;  /* 0x000000ff0300720c */ /* 0x000fe20000724270 */
[-C--:B0-----:R-:W-:Y:S02]  /*3af0*/  IMAD R14, R13, R4.reuse, RZ ;  /* 0x000000040d0e7224 */ /* 0x081fe400078e02ff */
[----:B------:R-:W-:-:S04]  /*3b00*/  IMAD.WIDE.U32 R112, R119, R4, R8 ;  /* 0x0000000477707225 */ /* 0x000fc800078e0008 */
[----:B------:R-:W-:-:S04]  /*3b10*/  IMAD R7, R119, R5, R14 ;  /* 0x0000000577077224 */ /* 0x000fc800078e020e */
[----:B------:R-:W-:Y:S01]  /*3b20*/  IMAD.IADD R123, R113, 0x1, R7 ;  /* 0x00000001717b7824 */ /* 0x000fe200078e0207 */
[----:B------:R-:W-:Y:S06]  /*3b30*/  @!P2 BRA `(.L_x_33) ;  /* 0x000000380024a947 */ /* 0x000fec0003800000 */
[----:B------:R-:W0:Y:S01]  /*3b40*/  LDC.64 R20, c[0x0][0x5b8] ;  /* 0x00016e00ff147b82 */ /* 0x000e220000000a00 */
[----:B------:R-:W-:-:S07]  /*3b50*/  ULDC.64 UR4, c[0x0][0x5c0] ;  /* 0x0001700000047ab9 */ /* 0x000fce0000000a00 */
[----:B------:R-:W1:Y:S08]  /*3b60*/  LDC.64 R108, c[0x0][0x5b0] ;  /* 0x00016c00ff6c7b82 */ /* 0x000e700000000a00 */
[----:B------:R-:W2:Y:S01]  /*3b70*/  LDC.64 R14, c[0x0][0x5a8] ;  /* 0x00016a00ff0e7b82 */ /* 0x000ea20000000a00 */
[-C--:B0-----:R-:W-:Y:S02]  /*3b80*/  IMAD R8, R111, R20.reuse, RZ ;  /* 0x000000146f087224 */ /* 0x081fe400078e02ff */
[----:B------:R-:W-:-:S04]  /*3b90*/  IMAD.WIDE.U32 R114, R105, R20, R10 ;  /* 0x0000001469727225 */ /* 0x000fc800078e000a */
[----:B------:R-:W-:Y:S02]  /*3ba0*/  IMAD R107, R105, R21, R8 ;  /* 0x00000015696b7224 */ /* 0x000fe400078e0208 */
[-C--:B-1----:R-:W-:Y:S02]  /*3bb0*/  IMAD R12, R13, R108.reuse, RZ ;  /* 0x0000006c0d0c7224 */ /* 0x082fe400078e02ff */
[----:B------:R-:W-:Y:S02]  /*3bc0*/  IMAD.IADD R117, R115, 0x1, R107 ;  /* 0x0000000173757824 */ /* 0x000fe400078e026b */
[----:B------:R-:W-:Y:S02]  /*3bd0*/  IMAD.MOV.U32 R116, RZ, RZ, R114 ;  /* 0x000000ffff747224 */ /* 0x000fe400078e0072 */
[C---:B------:R-:W-:Y:S02]  /*3be0*/  IMAD R121, R119.reuse, R109, R12 ;  /* 0x0000006d77797224 */ /* 0x040fe400078e020c */
[----:B------:R-:W-:-:S04]  /*3bf0*/  IMAD.WIDE.U32 R8, R119, R108, R116 ;  /* 0x0000006c77087225 */ /* 0x000fc800078e0074 */
[----:B------:R-:W-:Y:S01]  /*3c00*/  IMAD.IADD R7, R9, 0x1, R121 ;  /* 0x0000000109077824 */ /* 0x000fe200078e0279 */
[----:B--2---:R-:W-:-:S04]  /*3c10*/  LEA R12, P2, R8, R14, 0x1 ;  /* 0x0000000e080c7211 */ /* 0x004fc800078408ff */
[----:B------:R-:W-:-:S05]  /*3c20*/  LEA.HI.X R13, R8, R15, R7, 0x1, P2 ;  /* 0x0000000f080d7211 */ /* 0x000fca00010f0c07 */
[----:B------:R0:W2:Y:S01]  /*3c30*/  @P1 LDG.E.LTC128B.U16 R7, desc[UR40][R12.64] ;  /* 0x000000280c071981 */ /* 0x0000a2000c1e1520 */
[----:B------:R-:W-:Y:S01]  /*3c40*/  LEA R8, P2, R112, UR4, 0x1 ;  /* 0x0000000470087c11 */ /* 0x000fe2000f8408ff */
[----:B------:R-:W-:Y:S01]  /*3c50*/  IMAD.WIDE.U32 R110, R119, R108, R10 ;  /* 0x0000006c776e7225 */ /* 0x000fe200078e000a */
[----:B------:R-:W-:Y:S01]  /*3c60*/  ISETP.GT.AND P3, PT, R6, 0x1, PT ;  /* 0x000000010600780c */ /* 0x000fe20003f64270 */
[----:B------:R-:W-:Y:S01]  /*3c70*/  BSSY B1, `(.L_x_34) ;  /* 0x0000011000017945 */ /* 0x000fe20003800000 */
[----:B------:R-:W-:Y:S01]  /*3c80*/  SHF.L.U64.HI R113, R108, 0x3, R109 ;  /* 0x000000036c717819 */ /* 0x000fe2000001026d */
[----:B------:R-:W-:Y:S02]  /*3c90*/  IMAD.IADD R111, R121, 0x1, R111 ;  /* 0x00000001796f7824 */ /* 0x000fe400078e026f */
[----:B------:R-:W-:-:S04]  /*3ca0*/  IMAD.WIDE.U32 R110, R105, R20, R110 ;  /* 0x00000014696e7225 */ /* 0x000fc800078e006e */
[----:B0-----:R-:W-:Y:S01]  /*3cb0*/  IMAD.IADD R13, R107, 0x1, R111 ;  /* 0x000000016b0d7824 */ /* 0x001fe200078e026f */
[----:B------:R-:W-:-:S04]  /*3cc0*/  LEA R12, P4, R110, R14, 0x1 ;  /* 0x0000000e6e0c7211 */ /* 0x000fc800078808ff */
[----:B------:R-:W-:Y:S01]  /*3cd0*/  LEA.HI.X R13, R110, R15, R13, 0x1, P4 ;  /* 0x0000000f6e0d7211 */ /* 0x000fe200020f0c0d */
[----:B--2---:R-:W-:-:S05]  /*3ce0*/  HADD2.F32 R9, -RZ, R7.H0_H0 ;  /* 0x20000007ff097230 */ /* 0x004fca0000004100 */
[----:B------:R-:W-:-:S04]  /*3cf0*/  FMUL R9, R9, R106 ;  /* 0x0000006a09097220 */ /* 0x000fc80000400000 */
[----:B------:R-:W-:Y:S01]  /*3d00*/  FFMA R96, R96, R104, R9 ;  /* 0x0000006860607223 */ /* 0x000fe20000000009 */
[----:B------:R-:W-:Y:S01]  /*3d10*/  LEA.HI.X R9, R112, UR5, R123, 0x1, P2 ;  /* 0x0000000570097c11 */ /* 0x000fe200090f0c7b */
[----:B------:R-:W-:Y:S01]  /*3d20*/  IMAD.SHL.U32 R112, R108, 0x8, RZ ;  /* 0x000000086c707824 */ /* 0x000fe200078e00ff */
[----:B------:R-:W-:Y:S02]  /*3d30*/  ISETP.GT.AND P2, PT, R3, RZ, P3 ;  /* 0x000000ff0300720c */ /* 0x000fe40001f44270 */
[----:B------:R-:W-:-:S05]  /*3d40*/  F2FP.F16.F32.PACK_AB R96, RZ, R96 ;  /* 0x00000060ff60723e */ /* 0x000fca00000000ff */
[----:B------:R0:W-:Y:S06]  /*3d50*/  @P1 STG.E.U16 desc[UR40][R8.64], R96 ;  /* 0x0000006008001986 */ /* 0x0001ec000c101528 */
[----:B------:R-:W-:Y:S05]  /*3d60*/  @!P2 BRA `(.L_x_35) ;  /* 0x000000000004a947 */ /* 0x000fea0003800000 */
[----:B------:R1:W5:Y:S02]  /*3d70*/  LDG.E.LTC128B.U16 R7, desc[UR40][R12.64+0x2] ;  /* 0x000002280c077981 */ /* 0x000364000c1e1520 */
.L_x_35:
[----:B------:R-:W-:Y:S05]  /*3d80*/  BSYNC B1 ;  /* 0x0000000000017941 */ /* 0x000fea0003800000 */
.L_x_34:
[----:B-----5:R-:W-:Y:S01]  /*3d90*/  HADD2.F32 R21, -RZ, R7.H0_H0 ;  /* 0x20000007ff157230 */ /* 0x020fe20000004100 */
[----:B------:R-:W-:Y:S01]  /*3da0*/  ISETP.GT.AND P1, PT, R3, 0x8, P0 ;  /* 0x000000080300780c */ /* 0x000fe20000724270 */
[----:B------:R-:W-:Y:S01]  /*3db0*/  IMAD.WIDE.U32 R124, R119, R108, R112 ;  /* 0x0000006c777c7225 */ /* 0x000fe200078e0070 */
[----:B------:R-:W-:-:S03]  /*3dc0*/  PRMT R120, R7, 0x7610, R120 ;  /* 0x0000761007787816 */ /* 0x000fc60000000078 */
[----:B0-----:R-:W-:Y:S01]  /*3dd0*/  FMUL R96, R21, R106 ;  /* 0x0000006a15607220 */ /* 0x001fe20000400000 */
[----:B------:R-:W-:Y:S01]  /*3de0*/  IMAD.IADD R127, R121, 0x1, R125 ;  /* 0x00000001797f7824 */ /* 0x000fe200078e027d */
[----:B------:R-:W-:Y:S02]  /*3df0*/  IADD3 R21, P4, R114, R124, RZ ;  /* 0x0000007c72157210 */ /* 0x000fe40007f9e0ff */
[----:B------:R-:W-:-:S03]  /*3e00*/  FFMA R97, R97, R104, R96 ;  /* 0x0000006861617223 */ /* 0x000fc60000000060 */
[----:B------:R-:W-:Y:S01]  /*3e10*/  IMAD.X R110, R127, 0x1, R117, P4 ;  /* 0x000000017f6e7824 */ /* 0x000fe200020e0675 */
[C---:B------:R-:W-:Y:S02]  /*3e20*/  LEA R96, P4, R21.reuse, R14, 0x1 ;  /* 0x0000000e15607211 */ /* 0x040fe400078808ff */
[----:B------:R-:W-:Y:S02]  /*3e30*/  F2FP.F16.F32.PACK_AB R111, RZ, R97 ;  /* 0x00000061ff6f723e */ /* 0x000fe400000000ff */
[----:B------:R-:W-:-:S03]  /*3e40*/  LEA.HI.X R97, R21, R15, R110, 0x1, P4 ;  /* 0x0000000f15617211 */ /* 0x000fc600020f0c6e */
[----:B------:R0:W-:Y:S04]  /*3e50*/  @P2 STG.E.U16 desc[UR40][R8.64+0x2], R111 ;  /* 0x0000026f08002986 */ /* 0x0001e8000c101528 */
[----:B------:R2:W3:Y:S01]  /*3e60*/  @P1 LDG.E.LTC128B.U16 R120, desc[UR40][R96.64] ;  /* 0x0000002860781981 */ /* 0x0004e2000c1e1520 */
[----:B------:R-:W-:Y:S01]  /*3e70*/  IMAD.SHL.U32 R7, R4, 0x10, RZ ;  /* 0x0000001004077824 */ /* 0x000fe200078e00ff */
[----:B------:R-:W-:Y:S01]  /*3e80*/  IADD3 R122, P2, R10, R124, RZ ;  /* 0x0000007c0a7a7210 */ /* 0x000fe20007f5e0ff */
[----:B------:R-:W-:Y:S03]  /*3e90*/  BSSY B1, `(.L_x_36) ;  /* 0x0000011000017945 */ /* 0x000fe60003800000 */
[----:B------:R-:W-:Y:S01]  /*3ea0*/  IADD3 R110, P4, R7, R8, RZ ;  /* 0x00000008076e7210 */ /* 0x000fe20007f9e0ff */
[----:B------:R-:W-:Y:S01]  /*3eb0*/  IMAD.X R123, R11, 0x1, R127, P2 ;  /* 0x000000010b7b7824 */ /* 0x000fe200010e067f */
[----:B------:R-:W-:Y:S01]  /*3ec0*/  ISETP.GT.AND P2, PT, R3, 0x8, P3 ;  /* 0x000000080300780c */ /* 0x000fe20001f44270 */
[----:B------:R-:W-:-:S04]  /*3ed0*/  IMAD.WIDE.U32 R122, R105, R20, R122 ;  /* 0x00000014697a7225 */ /* 0x000fc800078e007a */
[----:B------:R-:W-:Y:S01]  /*3ee0*/  IMAD.IADD R123, R107, 0x1, R123 ;  /* 0x000000016b7b7824 */ /* 0x000fe200078e027b */
[----:B--2---:R-:W-:-:S04]  /*3ef0*/  LEA R96, P5, R122, R14, 0x1 ;  /* 0x0000000e7a607211 */ /* 0x004fc800078a08ff */
[----:B------:R-:W-:Y:S01]  /*3f00*/  LEA.HI.X R97, R122, R15, R123, 0x1, P5 ;  /* 0x0000000f7a617211 */ /* 0x000fe200028f0c7b */
[----:B---3--:R-:W-:-:S05]  /*3f10*/  HADD2.F32 R21, -RZ, R120.H0_H0 ;  /* 0x20000078ff157230 */ /* 0x008fca0000004100 */
[----:B------:R-:W-:-:S04]  /*3f20*/  FMUL R21, R21, R106 ;  /* 0x0000006a15157220 */ /* 0x000fc80000400000 */
[----:B------:R-:W-:Y:S01]  /*3f30*/  FFMA R98, R98, R104, R21 ;  /* 0x0000006862627223 */ /* 0x000fe20000000015 */
[----:B------:R-:W-:-:S04]  /*3f40*/  SHF.L.U64.HI R21, R4, 0x4, R5 ;  /* 0x0000000404157819 */ /* 0x000fc80000010205 */
[----:B------:R-:W-:Y:S01]  /*3f50*/  F2FP.F16.F32.PACK_AB R98, RZ, R98 ;  /* 0x00000062ff62723e */ /* 0x000fe200000000ff */
[----:B0-----:R-:W-:-:S05]  /*3f60*/  IMAD.X R111, R21, 0x1, R9, P4 ;  /* 0x00000001156f7824 */ /* 0x001fca00020e0609 */
[----:B------:R0:W-:Y:S01]  /*3f70*/  @P1 STG.E.U16 desc[UR40][R110.64], R98 ;  /* 0x000000626e001986 */ /* 0x0001e2000c101528 */
[----:B------:R-:W-:Y:S05]  /*3f80*/  @!P2 BRA `(.L_x_37) ;  /* 0x000000000004a947 */ /* 0x000fea0003800000 */
[----:B------:R2:W5:Y:S02]  /*3f90*/  LDG.E.LTC128B.U16 R120, desc[UR40][R96.64+0x2] ;  /* 0x0000022860787981 */ /* 0x000564000c1e1520 */
.L_x_37:
[----:B------:R-:W-:Y:S05]  /*3fa0*/  BSYNC B1 ;  /* 0x0000000000017941 */ /* 0x000fea0003800000 */
.L_x_36:
[----:B-----5:R-:W-:Y:S01]  /*3fb0*/  HADD2.F32 R123, -RZ, R120.H0_H0 ;  /* 0x20000078ff7b7230 */ /* 0x020fe20000004100 */
[----:B------:R-:W-:Y:S01]  /*3fc0*/  ISETP.GT.AND P1, PT, R6, 0x8, PT ;  /* 0x000000080600780c */ /* 0x000fe20003f24270 */
[----:B------:R-:W-:Y:S01]  /*3fd0*/  BSSY B1, `(.L_x_38) ;  /* 0x000000c000017945 */ /* 0x000fe20003800000 */
[----:B------:R-:W-:Y:S02]  /*3fe0*/  IMAD R125, R109, 0x78, RZ ;  /* 0x000000786d7d7824 */ /* 0x000fe400078e02ff */
[----:B0-----:R-:W-:Y:S01]  /*3ff0*/  FMUL R98, R123, R106 ;  /* 0x0000006a7b627220 */ /* 0x001fe20000400000 */
[----:B------:R-:W-:-:S03]  /*4000*/  ISETP.GT.AND P4, PT, R3, RZ, P1 ;  /* 0x000000ff0300720c */ /* 0x000fc60000f84270 */
[----:B------:R-:W-:Y:S01]  /*4010*/  FFMA R98, R99, R104, R98 ;  /* 0x0000006863627223 */ /* 0x000fe20000000062 */
[----:B------:R-:W-:-:S04]  /*4020*/  IMAD.MOV.U32 R99, RZ, RZ, R127 ;  /* 0x000000ffff637224 */ /* 0x000fc800078e007f */
[----:B------:R-:W-:-:S04]  /*4030*/  F2FP.F16.F32.PACK_AB R98, RZ, R98 ;  /* 0x00000062ff62723e */ /* 0x000fc800000000ff */
[----:B------:R-:W-:Y:S01]  /*4040*/  PRMT R122, R98, 0x7610, R122 ;  /* 0x00007610627a7816 */ /* 0x000fe2000000007a */
[----:B------:R-:W-:-:S04]  /*4050*/  IMAD.MOV.U32 R98, RZ, RZ, R124 ;  /* 0x000000ffff627224 */ /* 0x000fc800078e007c */
[----:B------:R0:W-:Y:S01]  /*4060*/  @P2 STG.E.U16 desc[UR40][R110.64+0x2], R122 ;  /* 0x0000027a6e002986 */ /* 0x0001e2000c101528 */
[----:B------:R-:W-:Y:S05]  /*4070*/  @!P4 BRA `(.L_x_39) ;  /* 0x000000000004c947 */ /* 0x000fea0003800000 */
[----:B------:R3:W5:Y:S02]  /*4080*/  LDG.E.LTC128B.U16 R120, desc[UR40][R12.64+0x10] ;  /* 0x000010280c787981 */ /* 0x000764000c1e1520 */
.L_x_39:
[----:B------:R-:W-:Y:S05]  /*4090*/  BSYNC B1 ;  /* 0x0000000000017941 */ /* 0x000fea0003800000 */
.L_x_38:
[----:B-----5:R-:W-:Y:S01]  /*40a0*/  HADD2.F32 R109, -RZ, R120.H0_H0 ;  /* 0x20000078ff6d7230 */ /* 0x020fe20000004100 */
[----:B------:R-:W-:Y:S01]  /*40b0*/  BSSY B1, `(.L_x_40) ;  /* 0x000000d000017945 */ /* 0x000fe20003800000 */
[----:B------:R-:W-:-:S04]  /*40c0*/  IMAD.WIDE.U32 R98, R108, 0x78, R98 ;  /* 0x000000786c627825 */ /* 0x000fc800078e0062 */
[----:B------:R-:W-:Y:S01]  /*40d0*/  FMUL R109, R109, R106 ;  /* 0x0000006a6d6d7220 */ /* 0x000fe20000400000 */
[----:B------:R-:W-:Y:S01]  /*40e0*/  IMAD.IADD R127, R99, 0x1, R125 ;  /* 0x00000001637f7824 */ /* 0x000fe200078e027d */
[----:B0-----:R-:W-:Y:S02]  /*40f0*/  IADD3 R122, P2, P5, R114, R98, R112 ;  /* 0x00000062727a7210 */ /* 0x001fe40007d5e070 */
[----:B------:R-:W-:Y:S02]  /*4100*/  FFMA R109, R100, R104, R109 ;  /* 0x00000068646d7223 */ /* 0x000fe4000000006d */
[----:B------:R-:W-:Y:S02]  /*4110*/  IADD3.X R123, R117, R127, R113, P2, P5 ;  /* 0x0000007f757b7210 */ /* 0x000fe400017ea471 */
[----:B------:R-:W-:Y:S02]  /*4120*/  ISETP.GT.AND P2, PT, R6, 0x9, PT ;  /* 0x000000090600780c */ /* 0x000fe40003f44270 */
[----:B------:R-:W-:-:S02]  /*4130*/  F2FP.F16.F32.PACK_AB R109, RZ, R109 ;  /* 0x0000006dff6d723e */ /* 0x000fc400000000ff */
[----:B------:R-:W-:-:S03]  /*4140*/  ISETP.GT.AND P5, PT, R3, RZ, P2 ;  /* 0x000000ff0300720c */ /* 0x000fc600017a4270 */
[----:B------:R0:W-:Y:S10]  /*4150*/  @P4 STG.E.U16 desc[UR40][R8.64+0x10], R109 ;  /* 0x0000106d08004986 */ /* 0x0001f4000c101528 */
[----:B------:R-:W-:Y:S05]  /*4160*/  @!P5 BRA `(.L_x_41) ;  /* 0x000000000004d947 */ /* 0x000fea0003800000 */
[----:B------:R4:W5:Y:S02]  /*4170*/  LDG.E.LTC128B.U16 R120, desc[UR40][R12.64+0x12] ;  /* 0x000012280c787981 */ /* 0x000964000c1e1520 */
.L_x_41:
[----:B------:R-:W-:Y:S05]  /*4180*/  BSYNC B1 ;  /* 0x0000000000017941 */ /* 0x000fea0003800000 */
.L_x_40:
[----:B0----5:R-:W-:Y:S01]  /*4190*/  HADD2.F32 R109, -RZ, R120.H0_H0 ;  /* 0x20000078ff6d7230 */ /* 0x021fe20000004100 */
[----:B------:R-:W-:Y:S01]  /*41a0*/  ISETP.GT.AND P4, PT, R3, 0x8, P1 ;  /* 0x000000080300780c */ /* 0x000fe20000f84270 */
[----:B------:R-:W-:Y:S03]  /*41b0*/  BSSY B1, `(.L_x_42) ;  /* 0x0000007000017945 */ /* 0x000fe60003800000 */
[----:B------:R-:W-:-:S04]  /*41c0*/  FMUL R100, R109, R106 ;  /* 0x0000006a6d647220 */ /* 0x000fc80000400000 */
[----:B------:R-:W-:-:S05]  /*41d0*/  FFMA R100, R101, R104, R100 ;  /* 0x0000006865647223 */ /* 0x000fca0000000064 */
[----:B------:R-:W-:-:S05]  /*41e0*/  F2FP.F16.F32.PACK_AB R100, RZ, R100 ;  /* 0x00000064ff64723e */ /* 0x000fca00000000ff */
[----:B------:R0:W-:Y:S01]  /*41f0*/  @P5 STG.E.U16 desc[UR40][R8.64+0x12], R100 ;  /* 0x0000126408005986 */ /* 0x0001e2000c101528 */
[----:B------:R-:W-:Y:S05]  /*4200*/  @!P4 BRA `(.L_x_43) ;  /* 0x000000000004c947 */ /* 0x000fea0003800000 */
[----:B------:R0:W5:Y:S02]  /*4210*/  LDG.E.LTC128B.U16 R120, desc[UR40][R96.64+0x10] ;  /* 0x0000102860787981 */ /* 0x000164000c1e1520 */
.L_x_43:
[----:B------:R-:W-:Y:S05]  /*4220*/  BSYNC B1 ;  /* 0x0000000000017941 */ /* 0x000fea0003800000 */
.L_x_42:
[----:B-----5:R-:W-:Y:S01]  /*4230*/  HADD2.F32 R101, -RZ, R120.H0_H0 ;  /* 0x20000078ff657230 */ /* 0x020fe20000004100 */
        /* <DEDUP_REMOVED lines=8> */
.L_x_45:
[----:B------:R-:W-:Y:S05]  /*42c0*/  BSYNC B1 ;  /* 0x0000000000017941 */ /* 0x000fea0003800000 */
.L_x_44:
[----:B-----5:R-:W-:-:S05]  /*42d0*/  HADD2.F32 R99, -RZ, R120.H0_H0 ;  /* 0x20000078ff637230 */ /* 0x020fca0000004100 */
[----:B0-----:R-:W-:Y:S01]  /*42e0*/  FMUL R100, R99, R106 ;  /* 0x0000006a63647220 */ /* 0x001fe20000400000 */
[----:B------:R-:W-:-:S03]  /*42f0*/  IADD3 R99, P4, R114, R98, RZ ;  /* 0x0000006272637210 */ /* 0x000fc60007f9e0ff */
[----:B------:R-:W-:Y:S02]  /*4300*/  FFMA R100, R103, R104, R100 ;  /* 0x0000006867647223 */ /* 0x000fe40000000064 */
[----:B------:R-:W-:Y:S01]  /*4310*/  IMAD.X R116, R127, 0x1, R117, P4 ;  /* 0x000000017f747824 */ /* 0x000fe200020e0675 */
[C---:B------:R-:W-:Y:S02]  /*4320*/  LEA R98, P4, R99.reuse, R14, 0x1 ;  /* 0x0000000e63627211 */ /* 0x040fe400078808ff */
[----:B------:R-:W-:Y:S02]  /*4330*/  F2FP.F16.F32.PACK_AB R100, RZ, R100 ;  /* 0x00000064ff64723e */ /* 0x000fe400000000ff */
[----:B------:R-:W-:Y:S02]  /*4340*/  LEA.HI.X R99, R99, R15, R116, 0x1, P4 ;  /* 0x0000000f63637211 */ /* 0x000fe400020f0c74 */
[----:B------:R-:W-:-:S05]  /*4350*/  PRMT R101, R100, 0x7610, R101 ;  /* 0x0000761064657816 */ /* 0x000fca0000000065 */
[----:B------:R0:W-:Y:S01]  /*4360*/  @P5 STG.E.U16 desc[UR40][R110.64+0x12], R101 ;  /* 0x000012656e005986 */ /* 0x0001e2000c101528 */
[----:B------:R-:W-:-:S13]  /*4370*/  ISETP.GT.AND P5, PT, R3, 0x80, P0 ;  /* 0x000000800300780c */ /* 0x000fda00007a4270 */
[----:B------:R1:W2:Y:S01]  /*4380*/  @P5 LDG.E.LTC128B.U16 R120, desc[UR40][R98.64] ;  /* 0x0000002862785981 */ /* 0x0002a2000c1e1520 */
[----:B------:R-:W-:Y:S01]  /*4390*/  IMAD.WIDE.U32 R114, R108, 0x78, R112 ;  /* 0x000000786c727825 */ /* 0x000fe200078e0070 */
[----:B------:R-:W-:Y:S03]  /*43a0*/  BSSY B1, `(.L_x_46) ;  /* 0x0000016000017945 */ /* 0x000fe60003800000 */
[----:B------:R-:W-:Y:S02]  /*43b0*/  IMAD.IADD R117, R125, 0x1, R115 ;  /* 0x000000017d757824 */ /* 0x000fe400078e0273 */
[----:B------:R-:W-:Y:S02]  /*43c0*/  IMAD.MOV.U32 R116, RZ, RZ, R114 ;  /* 0x000000ffff747224 */ /* 0x000fe400078e0072 */
[----:B------:R-:W-:Y:S02]  /*43d0*/  IMAD R5, R5, 0xf0, RZ ;  /* 0x000000f005057824 */ /* 0x000fe400078e02ff */
[----:B0-----:R-:W-:-:S03]  /*43e0*/  IMAD.WIDE.U32 R100, R119, R108, R116 ;  /* 0x0000006c77647225 */ /* 0x001fc600078e0074 */
[----:B------:R-:W-:-:S04]  /*43f0*/  IADD3 R102, P4, R10, R100, RZ ;  /* 0x000000640a667210 */ /* 0x000fc80007f9e0ff */
[----:B------:R-:W-:-:S03]  /*4400*/  IADD3.X R103, R11, R121, R101, P4, !PT ;  /* 0x000000790b677210 */ /* 0x000fc600027fe465 */
[----:B------:R-:W-:-:S04]  /*4410*/  IMAD.WIDE.U32 R102, R105, R20, R102 ;  /* 0x0000001469667225 */ /* 0x000fc800078e0066 */
[----:B-1----:R-:W-:Y:S01]  /*4420*/  IMAD.IADD R99, R107, 0x1, R103 ;  /* 0x000000016b637824 */ /* 0x002fe200078e0267 */
[----:B------:R-:W-:-:S04]  /*4430*/  LEA R98, P4, R102, R14, 0x1 ;  /* 0x0000000e66627211 */ /* 0x000fc800078808ff */
[----:B------:R-:W-:Y:S02]  /*4440*/  LEA.HI.X R99, R102, R15, R99, 0x1, P4 ;  /* 0x0000000f66637211 */ /* 0x000fe400020f0c63 */
[----:B------:R-:W-:Y:S01]  /*4450*/  ISETP.GT.AND P4, PT, R3, 0x80, P3 ;  /* 0x000000800300780c */ /* 0x000fe20001f84270 */
[----:B--2---:R-:W-:-:S05]  /*4460*/  HADD2.F32 R101, -RZ, R120.H0_H0 ;  /* 0x20000078ff657230 */ /* 0x004fca0000004100 */
[----:B------:R-:W-:-:S04]  /*4470*/  FMUL R101, R101, R106 ;  /* 0x0000006a65657220 */ /* 0x000fc80000400000 */
[----:B------:R-:W-:Y:S01]  /*4480*/  FFMA R88, R88, R104, R101 ;  /* 0x0000006858587223 */ /* 0x000fe20000000065 */
[----:B------:R-:W-:-:S04]  /*4490*/  IMAD.WIDE.U32 R100, R4, 0xf0, R110 ;  /* 0x000000f004647825 */ /* 0x000fc800078e006e */
[----:B------:R-:W-:Y:S01]  /*44a0*/  F2FP.F16.F32.PACK_AB R88, RZ, R88 ;  /* 0x00000058ff58723e */ /* 0x000fe200000000ff */
[----:B------:R-:W-:Y:S02]  /*44b0*/  IMAD.IADD R103, R101, 0x1, R5 ;  /* 0x0000000165677824 */ /* 0x000fe400078e0205 */
[----:B------:R-:W-:-:S05]  /*44c0*/  @P5 IMAD.MOV.U32 R102, RZ, RZ, R100 ;  /* 0x000000ffff665224 */ /* 0x000fca00078e0064 */
[----:B------:R0:W-:Y:S01]  /*44d0*/  @P5 STG.E.U16 desc[UR40][R102.64], R88 ;  /* 0x0000005866005986 */ /* 0x0001e2000c101528 */
[----:B------:R-:W-:Y:S05]  /*44e0*/  @!P4 BRA `(.L_x_47) ;  /* 0x000000000004c947 */ /* 0x000fea0003800000 */
[----:B------:R1:W5:Y:S02]  /*44f0*/  LDG.E.LTC128B.U16 R120, desc[UR40][R98.64+0x2] ;  /* 0x0000022862787981 */ /* 0x000364000c1e1520 */
.L_x_47:
[----:B------:R-:W-:Y:S05]  /*4500*/  BSYNC B1 ;  /* 0x0000000000017941 */ /* 0x000fea0003800000 */
.L_x_46:
[----:B-----5:R-:W-:Y:S01]  /*4510*/  HADD2.F32 R109, -RZ, R120.H0_H0 ;  /* 0x20000078ff6d7230 */ /* 0x020fe20000004100 */
[----:B------:R-:W-:Y:S01]  /*4520*/  IADD3 R114, P5, R112, R114, RZ ;  /* 0x0000007270727210 */ /* 0x000fe20007fbe0ff */
[----:B------:R-:W-:Y:S01]  /*4530*/  BSSY B1, `(.L_x_48) ;  /* 0x0000010000017945 */ /* 0x000fe20003800000 */
[----:B------:R-:W-:Y:S02]  /*4540*/  ISETP.GT.AND P0, PT, R3, 0x88, P0 ;  /* 0x000000880300780c */ /* 0x000fe40000704270 */
[----:B0-----:R-:W-:Y:S01]  /*4550*/  FMUL R88, R109, R106 ;  /* 0x0000006a6d587220 */ /* 0x001fe20000400000 */
[----:B------:R-:W-:-:S03]  /*4560*/  IMAD.X R115, R117, 0x1, R113, P5 ;  /* 0x0000000175737824 */ /* 0x000fc600028e0671 */
[----:B------:R-:W-:Y:S01]  /*4570*/  FFMA R88, R89, R104, R88 ;  /* 0x0000006859587223 */ /* 0x000fe20000000058 */
[----:B------:R-:W-:-:S04]  /*4580*/  IMAD.WIDE.U32 R108, R119, R108, R114 ;  /* 0x0000006c776c7225 */ /* 0x000fc800078e0072 */
[----:B------:R-:W-:Y:S01]  /*4590*/  F2FP.F16.F32.PACK_AB R88, RZ, R88 ;  /* 0x00000058ff58723e */ /* 0x000fe200000000ff */
[----:B------:R-:W-:Y:S01]  /*45a0*/  @P4 IMAD.MOV.U32 R114, RZ, RZ, R100 ;  /* 0x000000ffff724224 */ /* 0x000fe200078e0064 */
[----:B------:R-:W-:Y:S01]  /*45b0*/  IADD3 R112, P5, R10, R108, RZ ;  /* 0x0000006c0a707210 */ /* 0x000fe20007fbe0ff */
[----:B------:R-:W-:Y:S01]  /*45c0*/  @P4 IMAD.MOV.U32 R115, RZ, RZ, R103 ;  /* 0x000000ffff734224 */ /* 0x000fe200078e0067 */
[----:B------:R-:W-:-:S05]  /*45d0*/  PRMT R89, R88, 0x7610, R89 ;  /* 0x0000761058597816 */ /* 0x000fca0000000059 */
[----:B------:R0:W-:Y:S01]  /*45e0*/  @P4 STG.E.U16 desc[UR40][R114.64+0x2], R89 ;  /* 0x0000025972004986 */ /* 0x0001e2000c101528 */
[----:B------:R-:W-:-:S04]  /*45f0*/  LEA R88, P4, R122, R14, 0x1 ;  /* 0x0000000e7a587211 */ /* 0x000fc800078808ff */
[----:B0-----:R-:W-:Y:S01]  /*4600*/  LEA.HI.X R89, R122, R15, R123, 0x1, P4 ;  /* 0x0000000f7a597211 */ /* 0x001fe200020f0c7b */
[----:B------:R-:W-:Y:S08]  /*4610*/  @!P0 BRA `(.L_x_49) ;  /* 0x0000000000048947 */ /* 0x000ff00003800000 */
[----:B------:R0:W5:Y:S02]  /*4620*/  LDG.E.LTC128B.U16 R120, desc[UR40][R88.64] ;  /* 0x0000002858787981 */ /* 0x000164000c1e1520 */
.L_x_49:
[----:B------:R-:W-:Y:S05]  /*4630*/  BSYNC B1 ;  /* 0x0000000000017941 */ /* 0x000fea0003800000 */
.L_x_48:
[----:B0----5:R-:W-:Y:S01]  /*4640*/  HADD2.F32 R89, -RZ, R120.H0_H0 ;  /* 0x20000078ff597230 */ /* 0x021fe20000004100 */
[----:B------:R-:W-:Y:S01]  /*4650*/  IADD3.X R113, R11, R121, R109, P5, !PT ;  /* 0x000000790b717210 */ /* 0x000fe20002ffe46d */
[----:B------:R-:W-:Y:S01]  /*4660*/  BSSY B1, `(.L_x_50) ;  /* 0x000000e000017945 */ /* 0x000fe20003800000 */
[----:B------:R-:W-:Y:S02]  /*4670*/  IADD3 R10, P4, R7, R100, RZ ;  /* 0x00000064070a7210 */ /* 0x000fe40007f9e0ff */
[----:B------:R-:W-:Y:S01]  /*4680*/  FMUL R11, R89, R106 ;  /* 0x0000006a590b7220 */ /* 0x000fe20000400000 */
[----:B------:R-:W-:Y:S01]  /*4690*/  IMAD.WIDE.U32 R88, R105, R20, R112 ;  /* 0x0000001469587225 */ /* 0x000fe200078e0070 */
[----:B------:R-:W-:-:S03]  /*46a0*/  ISETP.GT.AND P3, PT, R3, 0x88, P3 ;  /* 0x000000880300780c */ /* 0x000fc60001f64270 */
[----:B------:R-:W-:Y:S01]  /*46b0*/  FFMA R11, R90, R104, R11 ;  /* 0x000000685a0b7223 */ /* 0x000fe2000000000b */
[----:B------:R-:W-:Y:S01]  /*46c0*/  IMAD.IADD R107, R107, 0x1, R89 ;  /* 0x000000016b6b7824 */ /* 0x000fe200078e0259 */
[----:B------:R-:W-:-:S03]  /*46d0*/  LEA R14, P5, R88, R14, 0x1 ;  /* 0x0000000e580e7211 */ /* 0x000fc600078a08ff */
[----:B------:R-:W-:Y:S01]  /*46e0*/  F2FP.F16.F32.PACK_AB R20, RZ, R11 ;  /* 0x0000000bff14723e */ /* 0x000fe200000000ff */
[----:B------:R-:W-:Y:S01]  /*46f0*/  IMAD.X R11, R103, 0x1, R21, P4 ;  /* 0x00000001670b7824 */ /* 0x000fe200020e0615 */
[----:B------:R-:W-:-:S04]  /*4700*/  LEA.HI.X R15, R88, R15, R107, 0x1, P5 ;  /* 0x0000000f580f7211 */ /* 0x000fc800028f0c6b */
[----:B------:R0:W-:Y:S01]  /*4710*/  @P0 STG.E.U16 desc[UR40][R10.64], R20 ;  /* 0x000000140a000986 */ /* 0x0001e2000c101528 */
[----:B------:R-:W-:Y:S05]  /*4720*/  @!P3 BRA `(.L_x_51) ;  /* 0x000000000004b947 */ /* 0x000fea0003800000 */
[----:B------:R2:W5:Y:S02]  /*4730*/  LDG.E.LTC128B.U16 R120, desc[UR40][R14.64+0x2] ;  /* 0x000002280e787981 */ /* 0x000564000c1e1520 */
.L_x_51:
[----:B------:R-:W-:Y:S05]  /*4740*/  BSYNC B1 ;  /* 0x0000000000017941 */ /* 0x000fea0003800000 */
.L_x_50:
[----:B-----5:R-:W-:Y:S01]  /*4750*/  HADD2.F32 R89, -RZ, R120.H0_H0 ;  /* 0x20000078ff597230 */ /* 0x020fe20000004100 */
[----:B------:R-:W-:Y:S01]  /*4760*/  ISETP.GT.AND P0, PT, R3, 0x80, P1 ;  /* 0x000000800300780c */ /* 0x000fe20000f04270 */
[----:B------:R-:W-:Y:S03]  /*4770*/  BSSY B1, `(.L_x_52) ;  /* 0x0000007000017945 */ /* 0x000fe60003800000 */
[----:B0-----:R-:W-:-:S04]  /*4780*/  FMUL R20, R89, R106 ;  /* 0x0000006a59147220 */ /* 0x001fc80000400000 */
[----:B------:R-:W-:-:S05]  /*4790*/  FFMA R20, R91, R104, R20 ;  /* 0x000000685b147223 */ /* 0x000fca0000000014 */
[----:B------:R-:W-:-:S05]  /*47a0*/  F2FP.F16.F32.PACK_AB R20, RZ, R20 ;  /* 0x00000014ff14723e */ /* 0x000fca00000000ff */
[----:B------:R0:W-:Y:S01]  /*47b0*/  @P3 STG.E.U16 desc[UR40][R10.64+0x2], R20 ;  /* 0x000002140a003986 */ /* 0x0001e2000c101528 */
[----:B------:R-:W-:Y:S05]  /*47c0*/  @!P0 BRA `(.L_x_53) ;  /* 0x0000000000048947 */ /* 0x000fea0003800000 */
[----:B------:R0:W5:Y:S02]  /*47d0*/  LDG.E.LTC128B.U16 R120, desc[UR40][R98.64+0x10] ;  /* 0x0000102862787981 */ /* 0x000164000c1e1520 */
.L_x_53:
[----:B------:R-:W-:Y:S05]  /*47e0*/  BSYNC B1 ;  /* 0x0000000000017941 */ /* 0x000fea0003800000 */
.L_x_52:
[----:B-----5:R-:W-:Y:S01]  /*47f0*/  HADD2.F32 R89, -RZ, R120.H0_H0 ;  /* 0x20000078ff597230 */ /* 0x020fe20000004100 */
[----:B------:R-:W-:Y:S01]  /*4800*/  ISETP.GT.AND P3, PT, R3, 0x80, P2 ;  /* 0x000000800300780c */ /* 0x000fe20001764270 */
[----:B------:R-:W-:Y:S01]  /*4810*/  @P0 IMAD.MOV.U32 R88, RZ, RZ, R100 ;  /* 0x000000ffff580224 */ /* 0x000fe200078e0064 */
[----:B------:R-:W-:Y:S02]  /*4820*/  BSSY B1, `(.L_x_54) ;  /* 0x0000009000017945 */ /* 0x000fe40003800000 */
[----:B------:R-:W-:-:S04]  /*4830*/  FMUL R89, R89, R106 ;  /* 0x0000006a59597220 */ /* 0x000fc80000400000 */
[----:B------:R-:W-:-:S05]  /*4840*/  FFMA R89, R92, R104, R89 ;  /* 0x000000685c597223 */ /* 0x000fca0000000059 */
[----:B------:R-:W-:-:S04]  /*4850*/  F2FP.F16.F32.PACK_AB R89, RZ, R89 ;  /* 0x00000059ff59723e */ /* 0x000fc800000000ff */
[----:B0-----:R-:W-:Y:S01]  /*4860*/  PRMT R20, R89, 0x7610, R20 ;  /* 0x0000761059147816 */ /* 0x001fe20000000014 */
[----:B------:R-:W-:-:S05]  /*4870*/  @P0 IMAD.MOV.U32 R89, RZ, RZ, R103 ;  /* 0x000000ffff590224 */ /* 0x000fca00078e0067 */
[----:B------:R0:W-:Y:S01]  /*4880*/  @P0 STG.E.U16 desc[UR40][R88.64+0x10], R20 ;  /* 0x0000101458000986 */ /* 0x0001e2000c101528 */
[----:B------:R-:W-:Y:S05]  /*4890*/  @!P3 BRA `(.L_x_55) ;  /* 0x000000000004b947 */ /* 0x000fea0003800000 */
[----:B------:R0:W5:Y:S02]  /*48a0*/  LDG.E.LTC128B.U16 R120, desc[UR40][R98.64+0x12] ;  /* 0x0000122862787981 */ /* 0x000164000c1e1520 */
.L_x_55:
[----:B------:R-:W-:Y:S05]  /*48b0*/  BSYNC B1 ;  /* 0x0000000000017941 */ /* 0x000fea0003800000 */
.L_x_54:
[----:B0----5:R-:W-:Y:S01]  /*48c0*/  HADD2.F32 R89, -RZ, R120.H0_H0 ;  /* 0x20000078ff597230 */ /* 0x021fe20000004100 */
[----:B------:R-:W-:Y:S01]  /*48d0*/  ISETP.GT.AND P1, PT, R3, 0x88, P1 ;  /* 0x000000880300780c */ /* 0x000fe20000f24270 */
[----:B------:R-:W-:Y:S01]  /*48e0*/  @P3 IMAD.MOV.U32 R101, RZ, RZ, R103 ;  /* 0x000000ffff653224 */ /* 0x000fe200078e0067 */
[----:B------:R-:W-:Y:S02]  /*48f0*/  BSSY B1, `(.L_x_56) ;  /* 0x0000007000017945 */ /* 0x000fe40003800000 */
[----:B------:R-:W-:-:S04]  /*4900*/  FMUL R20, R89, R106 ;  /* 0x0000006a59147220 */ /* 0x000fc80000400000 */
[----:B------:R-:W-:-:S05]  /*4910*/  FFMA R20, R93, R104, R20 ;  /* 0x000000685d147223 */ /* 0x000fca0000000014 */
[----:B------:R-:W-:-:S05]  /*4920*/  F2FP.F16.F32.PACK_AB R20, RZ, R20 ;  /* 0x00000014ff14723e */ /* 0x000fca00000000ff */
[----:B------:R0:W-:Y:S01]  /*4930*/  @P3 STG.E.U16 desc[UR40][R100.64+0x12], R20 ;  /* 0x0000121464003986 */ /* 0x0001e2000c101528 */
[----:B------:R-:W-:Y:S05]  /*4940*/  @!P1 BRA `(.L_x_57) ;  /* 0x0000000000049947 */ /* 0x000fea0003800000 */
[----:B------:R0:W5:Y:S02]  /*4950*/  LDG.E.LTC128B.U16 R120, desc[UR40][R14.64+0x10] ;  /* 0x000010280e787981 */ /* 0x000164000c1e1520 */
.L_x_57:
[----:B------:R-:W-:Y:S05]  /*4960*/  BSYNC B1 ;  /* 0x0000000000017941 */ /* 0x000fea0003800000 */
.L_x_56:
        /* <DEDUP_REMOVED lines=9> */
.L_x_59:
[----:B------:R-:W-:Y:S05]  /*4a00*/  BSYNC B1 ;  /* 0x0000000000017941 */ /* 0x000fea0003800000 */
.L_x_58:
[----:B0----5:R-:W-:Y:S01]  /*4a10*/  HADD2.F32 R89, -RZ, R120.H0_H0 ;  /* 0x20000078ff597230 */ /* 0x021fe20000004100 */
[----:B------:R-:W-:Y:S01]  /*4a20*/  ISETP.GT.AND P3, PT, R6, 0x10, PT ;  /* 0x000000100600780c */ /* 0x000fe20003f64270 */
[----:B------:R-:W-:Y:S03]  /*4a30*/  BSSY B1, `(.L_x_60) ;  /* 0x0000008000017945 */ /* 0x000fe60003800000 */
[----:B------:R-:W-:Y:S01]  /*4a40*/  FMUL R20, R89, R106 ;  /* 0x0000006a59147220 */ /* 0x000fe20000400000 */
[----:B------:R-:W-:-:S03]  /*4a50*/  ISETP.GT.AND P0, PT, R3, RZ, P3 ;  /* 0x000000ff0300720c */ /* 0x000fc60001f04270 */
[----:B------:R-:W-:-:S05]  /*4a60*/  FFMA R20, R95, R104, R20 ;  /* 0x000000685f147223 */ /* 0x000fca0000000014 */
[----:B------:R-:W-:-:S05]  /*4a70*/  F2FP.F16.F32.PACK_AB R20, RZ, R20 ;  /* 0x00000014ff14723e */ /* 0x000fca00000000ff */
[----:B------:R0:W-:Y:S01]  /*4a80*/  @P2 STG.E.U16 desc[UR40][R10.64+0x12], R20 ;  /* 0x000012140a002986 */ /* 0x0001e2000c101528 */
[----:B------:R-:W-:Y:S05]  /*4a90*/  @!P0 BRA `(.L_x_61) ;  /* 0x0000000000048947 */ /* 0x000fea0003800000 */
[----:B------:R0:W5:Y:S02]  /*4aa0*/  LDG.E.LTC128B.U16 R120, desc[UR40][R12.64+0x20] ;  /* 0x000020280c787981 */ /* 0x000164000c1e1520 */
.L_x_61:
[----:B------:R-:W-:Y:S05]  /*4ab0*/  BSYNC B1 ;  /* 0x0000000000017941 */ /* 0x000fea0003800000 */
.L_x_60:
        /* <DEDUP_REMOVED lines=10> */
.L_x_63:
[----:B------:R-:W-:Y:S05]  /*4b60*/  BSYNC B1 ;  /* 0x0000000000017941 */ /* 0x000fea0003800000 */
.L_x_62:
        /* <DEDUP_REMOVED lines=9> */
.L_x_65:
[----:B------:R-:W-:Y:S05]  /*4c00*/  BSYNC B1 ;  /* 0x0000000000017941 */ /* 0x000fea0003800000 */
.L_x_64:
        /* <DEDUP_REMOVED lines=9> */
.L_x_67:
[----:B------:R-:W-:Y:S05]  /*4ca0*/  BSYNC B1 ;  /* 0x0000000000017941 */ /* 0x000fea0003800000 */
.L_x_66:
        /* <DEDUP_REMOVED lines=10> */
.L_x_69:
[----:B------:R-:W-:Y:S05]  /*4d50*/  BSYNC B1 ;  /* 0x0000000000017941 */ /* 0x000fea0003800000 */
.L_x_68:
[----:B-----5:R-:W-:Y:S01]  /*4d60*/  HADD2.F32 R11, -RZ, R120.H0_H0 ;  /* 0x20000078ff0b7230 */ /* 0x020fe20000004100 */
        /* <DEDUP_REMOVED lines=9> */
.L_x_71:
[----:B------:R-:W-:Y:S05]  /*4e00*/  BSYNC B1 ;  /* 0x0000000000017941 */ /* 0x000fea0003800000 */
.L_x_70:
        /* <DEDUP_REMOVED lines=9> */
.L_x_73:
[----:B------:R-:W-:Y:S05]  /*4ea0*/  BSYNC B1 ;  /* 0x0000000000017941 */ /* 0x000fea0003800000 */
.L_x_72:
        /* <DEDUP_REMOVED lines=9> */
.L_x_75:
[----:B------:R-:W-:Y:S05]  /*4f40*/  BSYNC B1 ;  /* 0x0000000000017941 */ /* 0x000fea0003800000 */
.L_x_74:
        /* <DEDUP_REMOVED lines=9> */
.L_x_77:
[----:B------:R-:W-:Y:S05]  /*4fe0*/  BSYNC B1 ;  /* 0x0000000000017941 */ /* 0x000fea0003800000 */
.L_x_76:
[----:B-----5:R-:W-:Y:S01]  /*4ff0*/  HADD2.F32 R11, -RZ, R120.H0_H0 ;  /* 0x20000078ff0b7230 */ /* 0x020fe20000004100 */
[----:B------:R-:W-:Y:S01]  /*5000*/  ISETP.GT.AND P4, PT, R3, 0x80, P2 ;  /* 0x000000800300780c */ /* 0x000fe20001784270 */
[----:B------:R-:W-:Y:S03]  /*5010*/  BSSY B1, `(.L_x_78) ;  /* 0x000000a000017945 */ /* 0x000fe60003800000 */
[----:B------:R-:W-:-:S04]  /*5020*/  FMUL R11, R11, R106 ;  /* 0x0000006a0b0b7220 */ /* 0x000fc80000400000 */
[----:B------:R-:W-:Y:S01]  /*5030*/  FFMA R72, R72, R104, R11 ;  /* 0x0000006848487223 */ /* 0x000fe2000000000b */
[----:B0-----:R-:W-:-:S04]  /*5040*/  IMAD.WIDE.U32 R10, R4, 0xf0, R110 ;  /* 0x000000f0040a7825 */ /* 0x001fc800078e006e */
[----:B------:R-:W-:Y:S01]  /*5050*/  F2FP.F16.F32.PACK_AB R72, RZ, R72 ;  /* 0x00000048ff48723e */ /* 0x000fe200000000ff */
[----:B------:R-:W-:Y:S02]  /*5060*/  IMAD.IADD R5, R5, 0x1, R11 ;  /* 0x0000000105057824 */ /* 0x000fe400078e020b */
[----:B------:R-:W-:-:S05]  /*5070*/  IMAD.MOV.U32 R4, RZ, RZ, R10 ;  /* 0x000000ffff047224 */ /* 0x000fca00078e000a */
[----:B------:R0:W-:Y:S01]  /*5080*/  @P5 STG.E.U16 desc[UR40][R4.64+0x20], R72 ;  /* 0x0000204804005986 */ /* 0x0001e2000c101528 */
[----:B------:R-:W-:Y:S05]  /*5090*/  @!P4 BRA `(.L_x_79) ;  /* 0x000000000004c947 */ /* 0x000fea0003800000 */
[----:B------:R0:W5:Y:S02]  /*50a0*/  LDG.E.LTC128B.U16 R120, desc[UR40][R98.64+0x22] ;  /* 0x0000222862787981 */ /* 0x000164000c1e1520 */
.L_x_79:
[----:B------:R-:W-:Y:S05]  /*50b0*/  BSYNC B1 ;  /* 0x0000000000017941 */ /* 0x000fea0003800000 */
.L_x_78:
        /* <DEDUP_REMOVED lines=9> */
.L_x_81:
[----:B------:R-:W-:Y:S05]  /*5150*/  BSYNC B1 ;  /* 0x0000000000017941 */ /* 0x000fea0003800000 */
.L_x_80:
[----:B-----5:R-:W-:Y:S01]  /*5160*/  HADD2.F32 R11, -RZ, R120.H0_H0 ;  /* 0x20000078ff0b7230 */ /* 0x020fe20000004100 */
[----:B------:R-:W-:Y:S01]  /*5170*/  IADD3 R10, P4, R7, R10, RZ ;  /* 0x0000000a070a7210 */ /* 0x000fe20007f9e0ff */
[----:B------:R-:W-:Y:S01]  /*5180*/  BSSY B1, `(.L_x_82) ;  /* 0x0000009000017945 */ /* 0x000fe20003800000 */
[----:B------:R-:W-:Y:S02]  /*5190*/  ISETP.GT.AND P2, PT, R3, 0x88, P2 ;  /* 0x000000880300780c */ /* 0x000fe40001744270 */
[----:B------:R-:W-:-:S04]  /*51a0*/  FMUL R11, R11, R106 ;  /* 0x0000006a0b0b7220 */ /* 0x000fc80000400000 */
[----:B------:R-:W-:-:S05]  /*51b0*/  FFMA R11, R74, R104, R11 ;  /* 0x000000684a0b7223 */ /* 0x000fca000000000b */
[----:B------:R-:W-:Y:S01]  /*51c0*/  F2FP.F16.F32.PACK_AB R7, RZ, R11 ;  /* 0x0000000bff07723e */ /* 0x000fe200000000ff */
[----:B------:R-:W-:-:S05]  /*51d0*/  IMAD.X R11, R21, 0x1, R5, P4 ;  /* 0x00000001150b7824 */ /* 0x000fca00020e0605 */
[----:B------:R0:W-:Y:S01]  /*51e0*/  @P3 STG.E.U16 desc[UR40][R10.64+0x20], R7 ;  /* 0x000020070a003986 */ /* 0x0001e2000c101528 */
[----:B------:R-:W-:Y:S05]  /*51f0*/  @!P2 BRA `(.L_x_83) ;  /* 0x000000000004a947 */ /* 0x000fea0003800000 */
[----:B------:R0:W5:Y:S02]  /*5200*/  LDG.E.LTC128B.U16 R120, desc[UR40][R14.64+0x22] ;  /* 0x000022280e787981 */ /* 0x000164000c1e1520 */
.L_x_83:
[----:B------:R-:W-:Y:S05]  /*5210*/  BSYNC B1 ;  /* 0x0000000000017941 */ /* 0x000fea0003800000 */
.L_x_82:
        /* <DEDUP_REMOVED lines=9> */
.L_x_85:
[----:B------:R-:W-:Y:S05]  /*52b0*/  BSYNC B1 ;  /* 0x0000000000017941 */ /* 0x000fea0003800000 */
.L_x_84:
        /* <DEDUP_REMOVED lines=9> */
.L_x_87:
[----:B------:R-:W-:Y:S05]  /*5350*/  BSYNC B1 ;  /* 0x0000000000017941 */ /* 0x000fea0003800000 */
.L_x_86:
        /* <DEDUP_REMOVED lines=9> */
.L_x_89:
[----:B------:R-:W-:Y:S05]  /*53f0*/  BSYNC B1 ;  /* 0x0000000000017941 */ /* 0x000fea0003800000 */
.L_x_88:
        /* <DEDUP_REMOVED lines=9> */
.L_x_91:
[----:B------:R-:W-:Y:S05]  /*5490*/  BSYNC B1 ;  /* 0x0000000000017941 */ /* 0x000fea0003800000 */
.L_x_90:
        /* <DEDUP_REMOVED lines=10> */
.L_x_93:
[----:B------:R-:W-:Y:S05]  /*5540*/  BSYNC B1 ;  /* 0x0000000000017941 */ /* 0x000fea0003800000 */
.L_x_92:
        /* <DEDUP_REMOVED lines=10> */
.L_x_95:
[----:B------:R-:W-:Y:S05]  /*55f0*/  BSYNC B1 ;  /* 0x0000000000017941 */ /* 0x000fea0003800000 */
.L_x_94:
        /* <DEDUP_REMOVED lines=9> */
.L_x_97:
[----:B------:R-:W-:Y:S05]  /*5690*/  BSYNC B1 ;  /* 0x0000000000017941 */ /* 0x000fea0003800000 */
.L_x_96:
        /* <DEDUP_REMOVED lines=9> */
.L_x_99:
[----:B------:R-:W-:Y:S05]  /*5730*/  BSYNC B1 ;  /* 0x0000000000017941 */ /* 0x000fea0003800000 */
.L_x_98:
        /* <DEDUP_REMOVED lines=10> */
.L_x_101:
[----:B------:R-:W-:Y:S05]  /*57e0*/  BSYNC B1 ;  /* 0x0000000000017941 */ /* 0x000fea0003800000 */
.L_x_100:
        /* <DEDUP_REMOVED lines=10> */
.L_x_103:
[----:B------:R-:W-:Y:S05]  /*5890*/  BSYNC B1 ;  /* 0x0000000000017941 */ /* 0x000fea0003800000 */
.L_x_102:
        /* <DEDUP_REMOVED lines=9> */
.L_x_105:
[----:B------:R-:W-:Y:S05]  /*5930*/  BSYNC B1 ;  /* 0x0000000000017941 */ /* 0x000fea0003800000 */
.L_x_104:
        /* <DEDUP_REMOVED lines=9> */
.L_x_107:
[----:B------:R-:W-:Y:S05]  /*59d0*/  BSYNC B1 ;  /* 0x0000000000017941 */ /* 0x000fea0003800000 */
.L_x_106:
        /* <DEDUP_REMOVED lines=9> */
.L_x_109:
[----:B------:R-:W-:Y:S05]  /*5a70*/  BSYNC B1 ;  /* 0x0000000000017941 */ /* 0x000fea0003800000 */
.L_x_108:
        /* <DEDUP_REMOVED lines=9> */
.L_x_111:
[----:B------:R-:W-:Y:S05]  /*5b10*/  BSYNC B1 ;  /* 0x0000000000017941 */ /* 0x000fea0003800000 */
.L_x_110:
        /* <DEDUP_REMOVED lines=9> */
.L_x_113:
[----:B------:R-:W-:Y:S05]  /*5bb0*/  BSYNC B1 ;  /* 0x0000000000017941 */ /* 0x000fea0003800000 */
.L_x_112:
        /* <DEDUP_REMOVED lines=9> */
.L_x_115:
[----:B------:R-:W-:Y:S05]  /*5c50*/  BSYNC B1 ;  /* 0x0000000000017941 */ /* 0x000fea0003800000 */
.L_x_114:
        /* <DEDUP_REMOVED lines=9> */
.L_x_117:
[----:B------:R-:W-:Y:S05]  /*5cf0*/  BSYNC B1 ;  /* 0x0000000000017941 */ /* 0x000fea0003800000 */
.L_x_116:
        /* <DEDUP_REMOVED lines=9> */
.L_x_119:
[----:B------:R-:W-:Y:S05]  /*5d90*/  BSYNC B1 ;  /* 0x0000000000017941 */ /* 0x000fea0003800000 */
.L_x_118:
        /* <DEDUP_REMOVED lines=9> */
.L_x_121:
[----:B------:R-:W-:Y:S05]  /*5e30*/  BSYNC B1 ;  /* 0x0000000000017941 */ /* 0x000fea0003800000 */
.L_x_120:
        /* <DEDUP_REMOVED lines=9> */
.L_x_123:
[----:B------:R-:W-:Y:S05]  /*5ed0*/  BSYNC B1 ;  /* 0x0000000000017941 */ /* 0x000fea0003800000 */
.L_x_122:
        /* <DEDUP_REMOVED lines=10> */
.L_x_125:
[----:B------:R-:W-:Y:S05]  /*5f80*/  BSYNC B1 ;  /* 0x0000000000017941 */ /* 0x000fea0003800000 */
.L_x_124:
        /* <DEDUP_REMOVED lines=10> */
.L_x_127:
[----:B------:R-:W-:Y:S05]  /*6030*/  BSYNC B1 ;  /* 0x0000000000017941 */ /* 0x000fea0003800000 */
.L_x_126:
        /* <DEDUP_REMOVED lines=9> */
.L_x_129:
[----:B------:R-:W-:Y:S05]  /*60d0*/  BSYNC B1 ;  /* 0x0000000000017941 */ /* 0x000fea0003800000 */
.L_x_128:
        /* <DEDUP_REMOVED lines=9> */
.L_x_131:
[----:B------:R-:W-:Y:S05]  /*6170*/  BSYNC B1 ;  /* 0x0000000000017941 */ /* 0x000fea0003800000 */
.L_x_130:
        /* <DEDUP_REMOVED lines=10> */
.L_x_133:
[----:B------:R-:W-:Y:S05]  /*6220*/  BSYNC B1 ;  /* 0x0000000000017941 */ /* 0x000fea0003800000 */
.L_x_132:
        /* <DEDUP_REMOVED lines=10> */
.L_x_135:
[----:B------:R-:W-:Y:S05]  /*62d0*/  BSYNC B1 ;  /* 0x0000000000017941 */ /* 0x000fea0003800000 */
.L_x_134:
        /* <DEDUP_REMOVED lines=9> */
.L_x_137:
[----:B------:R-:W-:Y:S05]  /*6370*/  BSYNC B1 ;  /* 0x0000000000017941 */ /* 0x000fea0003800000 */
.L_x_136:
        /* <DEDUP_REMOVED lines=9> */
.L_x_139:
[----:B------:R-:W-:Y:S05]  /*6410*/  BSYNC B1 ;  /* 0x0000000000017941 */ /* 0x000fea0003800000 */
.L_x_138:
        /* <DEDUP_REMOVED lines=9> */
.L_x_141:
[----:B------:R-:W-:Y:S05]  /*64b0*/  BSYNC B1 ;  /* 0x0000000000017941 */ /* 0x000fea0003800000 */
.L_x_140:
        /* <DEDUP_REMOVED lines=9> */
.L_x_143:
[----:B------:R-:W-:Y:S05]  /*6550*/  BSYNC B1 ;  /* 0x0000000000017941 */ /* 0x000fea0003800000 */
.L_x_142:
        /* <DEDUP_REMOVED lines=9> */
.L_x_145:
[----:B------:R-:W-:Y:S05]  /*65f0*/  BSYNC B1 ;  /* 0x0000000000017941 */ /* 0x000fea0003800000 */
.L_x_144:
        /* <DEDUP_REMOVED lines=9> */
.L_x_147:
[----:B------:R-:W-:Y:S05]  /*6690*/  BSYNC B1 ;  /* 0x0000000000017941 */ /* 0x000fea0003800000 */
.L_x_146:
        /* <DEDUP_REMOVED lines=9> */
.L_x_149:
[----:B------:R-:W-:Y:S05]  /*6730*/  BSYNC B1 ;  /* 0x0000000000017941 */ /* 0x000fea0003800000 */
.L_x_148:
        /* <DEDUP_REMOVED lines=9> */
.L_x_151:
[----:B------:R-:W-:Y:S05]  /*67d0*/  BSYNC B1 ;  /* 0x0000000000017941 */ /* 0x000fea0003800000 */
.L_x_150:
        /* <DEDUP_REMOVED lines=9> */
.L_x_153:
[----:B------:R-:W-:Y:S05]  /*6870*/  BSYNC B1 ;  /* 0x0000000000017941 */ /* 0x000fea0003800000 */
.L_x_152:
        /* <DEDUP_REMOVED lines=9> */
.L_x_155:
[----:B------:R-:W-:Y:S05]  /*6910*/  BSYNC B1 ;  /* 0x0000000000017941 */ /* 0x000fea0003800000 */
.L_x_154:
        /* <DEDUP_REMOVED lines=10> */
.L_x_157:
[----:B------:R-:W-:Y:S05]  /*69c0*/  BSYNC B1 ;  /* 0x0000000000017941 */ /* 0x000fea0003800000 */
.L_x_156:
        /* <DEDUP_REMOVED lines=10> */
.L_x_159:
[----:B------:R-:W-:Y:S05]  /*6a70*/  BSYNC B1 ;  /* 0x0000000000017941 */ /* 0x000fea0003800000 */
.L_x_158:
        /* <DEDUP_REMOVED lines=9> */
.L_x_161:
[----:B------:R-:W-:Y:S05]  /*6b10*/  BSYNC B1 ;  /* 0x0000000000017941 */ /* 0x000fea0003800000 */
.L_x_160:
        /* <DEDUP_REMOVED lines=9> */
.L_x_163:
[----:B------:R-:W-:Y:S05]  /*6bb0*/  BSYNC B1 ;  /* 0x0000000000017941 */ /* 0x000fea0003800000 */
.L_x_162:
        /* <DEDUP_REMOVED lines=10> */
.L_x_165:
[----:B------:R-:W-:Y:S05]  /*6c60*/  BSYNC B1 ;  /* 0x0000000000017941 */ /* 0x000fea0003800000 */
.L_x_164:
        /* <DEDUP_REMOVED lines=10> */
.L_x_167:
[----:B------:R-:W-:Y:S05]  /*6d10*/  BSYNC B1 ;  /* 0x0000000000017941 */ /* 0x000fea0003800000 */
.L_x_166:
        /* <DEDUP_REMOVED lines=9> */
.L_x_169:
[----:B------:R-:W-:Y:S05]  /*6db0*/  BSYNC B1 ;  /* 0x0000000000017941 */ /* 0x000fea0003800000 */
.L_x_168:
        /* <DEDUP_REMOVED lines=9> */
.L_x_171:
[----:B------:R-:W-:Y:S05]  /*6e50*/  BSYNC B1 ;  /* 0x0000000000017941 */ /* 0x000fea0003800000 */
.L_x_170:
        /* <DEDUP_REMOVED lines=9> */
.L_x_173:
[----:B------:R-:W-:Y:S05]  /*6ef0*/  BSYNC B1 ;  /* 0x0000000000017941 */ /* 0x000fea0003800000 */
.L_x_172:
        /* <DEDUP_REMOVED lines=9> */
.L_x_175:
[----:B------:R-:W-:Y:S05]  /*6f90*/  BSYNC B1 ;  /* 0x0000000000017941 */ /* 0x000fea0003800000 */
.L_x_174:
        /* <DEDUP_REMOVED lines=9> */
.L_x_177:
[----:B------:R-:W-:Y:S05]  /*7030*/  BSYNC B1 ;  /* 0x0000000000017941 */ /* 0x000fea0003800000 */
.L_x_176:
        /* <DEDUP_REMOVED lines=9> */
.L_x_179:
[----:B------:R-:W-:Y:S05]  /*70d0*/  BSYNC B1 ;  /* 0x0000000000017941 */ /* 0x000fea0003800000 */
.L_x_178:
        /* <DEDUP_REMOVED lines=9> */
.L_x_181:
[----:B------:R-:W-:Y:S05]  /*7170*/  BSYNC B1 ;  /* 0x0000000000017941 */ /* 0x000fea0003800000 */
.L_x_180:
        /* <DEDUP_REMOVED lines=9> */
.L_x_183:
[----:B------:R-:W-:Y:S05]  /*7210*/  BSYNC B1 ;  /* 0x0000000000017941 */ /* 0x000fea0003800000 */
.L_x_182:
        /* <DEDUP_REMOVED lines=9> */
.L_x_185:
[----:B------:R-:W-:Y:S05]  /*72b0*/  BSYNC B1 ;  /* 0x0000000000017941 */ /* 0x000fea0003800000 */
.L_x_184:
        /* <DEDUP_REMOVED lines=9> */
.L_x_187:
[----:B------:R-:W-:Y:S05]  /*7350*/  BSYNC B1 ;  /* 0x0000000000017941 */ /* 0x000fea0003800000 */
.L_x_186:
[----:B------:R-:W-:Y:S05]  /*7360*/  @!P0 BRA `(.L_x_188) ;  /* 0x0000001400c08947 */ /* 0x000fea0003800000 */
[----:B-----5:R-:W-:-:S05]  /*7370*/  HADD2.F32 R3, -RZ, R120.H0_H0 ;  /* 0x20000078ff037230 */ /* 0x020fca0000004100 */
[----:B------:R-:W-:-:S04]  /*7380*/  FMUL R4, R3, R106 ;  /* 0x0000006a03047220 */ /* 0x000fc80000400000 */
[----:B------:R-:W-:-:S05]  /*7390*/  FFMA R4, R31, R104, R4 ;  /* 0x000000681f047223 */ /* 0x000fca0000000004 */
[----:B------:R-:W-:-:S05]  /*73a0*/  F2FP.F16.F32.PACK_AB R4, RZ, R4 ;  /* 0x00000004ff04723e */ /* 0x000fca00000000ff */
[----:B------:R0:W-:Y:S01]  /*73b0*/  STG.E.U16 desc[UR40][R10.64+0x92], R4 ;  /* 0x000092040a007986 */ /* 0x0001e2000c101528 */
[----:B------:R-:W-:Y:S05]  /*73c0*/  BRA `(.L_x_188) ;  /* 0x0000001400a87947 */ /* 0x000fea0003800000 */
.L_x_33:
[----:B------:R-:W-:Y:S01]  /*73d0*/  ULDC.64 UR4, c[0x0][0x5c0] ;  /* 0x0001700000047ab9 */ /* 0x000fe20000000a00 */
[-C--:B------:R-:W-:Y:S01]  /*73e0*/  FMUL R96, R96, R104.reuse ;  /* 0x0000006860607220 */ /* 0x080fe20000400000 */
[----:B------:R-:W-:Y:S01]  /*73f0*/  LEA R8, P2, R112, UR4, 0x1 ;  /* 0x0000000470087c11 */ /* 0x000fe2000f8408ff */
[----:B------:R-:W-:Y:S01]  /*7400*/  IMAD.SHL.U32 R105, R4, 0x10, RZ ;  /* 0x0000001004697824 */ /* 0x000fe200078e00ff */
[----:B------:R-:W-:Y:S01]  /*7410*/  ISETP.GT.AND P3, PT, R6, 0x1, PT ;  /* 0x000000010600780c */ /* 0x000fe20003f64270 */
[----:B------:R-:W-:Y:S01]  /*7420*/  FMUL R97, R97, R104 ;  /* 0x0000006861617220 */ /* 0x000fe20000400000 */
[----:B------:R-:W-:Y:S01]  /*7430*/  F2FP.F16.F32.PACK_AB R96, RZ, R96 ;  /* 0x00000060ff60723e */ /* 0x000fe200000000ff */
[-C--:B------:R-:W-:Y:S01]  /*7440*/  FMUL R99, R99, R104.reuse ;  /* 0x0000006863637220 */ /* 0x080fe20000400000 */
[----:B------:R-:W-:Y:S01]  /*7450*/  LEA.HI.X R9, R112, UR5, R123, 0x1, P2 ;  /* 0x0000000570097c11 */ /* 0x000fe200090f0c7b */
[-C--:B------:R-:W-:Y:S01]  /*7460*/  FMUL R98, R98, R104.reuse ;  /* 0x0000006862627220 */ /* 0x080fe20000400000 */
[----:B------:R-:W-:Y:S01]  /*7470*/  ISETP.GT.AND P2, PT, R3, RZ, P3 ;  /* 0x000000ff0300720c */ /* 0x000fe20001f44270 */
[-C--:B------:R-:W-:Y:S01]  /*7480*/  FMUL R101, R101, R104.reuse ;  /* 0x0000006865657220 */ /* 0x080fe20000400000 */
[----:B------:R-:W-:Y:S01]  /*7490*/  SHF.L.U64.HI R7, R4, 0x4, R5 ;  /* 0x0000000404077819 */ /* 0x000fe20000010205 */
[----:B------:R-:W-:Y:S01]  /*74a0*/  @P1 STG.E.U16 desc[UR40][R8.64], R96 ;  /* 0x0000006008001986 */ /* 0x000fe2000c101528 */
[----:B------:R-:W-:Y:S01]  /*74b0*/  ISETP.GT.AND P1, PT, R3, 0x8, P3 ;  /* 0x000000080300780c */ /* 0x000fe20001f24270 */
[----:B------:R-:W-:Y:S01]  /*74c0*/  FMUL R100, R100, R104 ;  /* 0x0000006864647220 */ /* 0x000fe20000400000 */
[----:B------:R-:W-:Y:S01]  /*74d0*/  IADD3 R10, P4, R105, R8, RZ ;  /* 0x00000008690a7210 */ /* 0x000fe20007f9e0ff */
[-C--:B------:R-:W-:Y:S01]  /*74e0*/  FMUL R103, R103, R104.reuse ;  /* 0x0000006867677220 */ /* 0x080fe20000400000 */
[----:B------:R-:W-:Y:S01]  /*74f0*/  F2FP.F16.F32.PACK_AB R97, RZ, R97 ;  /* 0x00000061ff61723e */ /* 0x000fe200000000ff */
[----:B------:R-:W-:Y:S01]  /*7500*/  FMUL R102, R102, R104 ;  /* 0x0000006866667220 */ /* 0x000fe20000400000 */
[----:B------:R-:W-:Y:S01]  /*7510*/  F2FP.F16.F32.PACK_AB R99, RZ, R99 ;  /* 0x00000063ff63723e */ /* 0x000fe200000000ff */
[----:B------:R-:W-:Y:S01]  /*7520*/  IMAD.X R11, R7, 0x1, R9, P4 ;  /* 0x00000001070b7824 */ /* 0x000fe200020e0609 */
[----:B------:R-:W-:Y:S01]  /*7530*/  ISETP.GT.AND P5, PT, R3, 0x8, P0 ;  /* 0x000000080300780c */ /* 0x000fe200007a4270 */
[----:B------:R0:W-:Y:S01]  /*7540*/  @P2 STG.E.U16 desc[UR40][R8.64+0x2], R97 ;  /* 0x0000026108002986 */ /* 0x0001e2000c101528 */
[----:B------:R-:W-:Y:S01]  /*7550*/  F2FP.F16.F32.PACK_AB R98, RZ, R98 ;  /* 0x00000062ff62723e */ /* 0x000fe200000000ff */
[----:B------:R-:W-:Y:S01]  /*7560*/  FMUL R88, R88, R104 ;  /* 0x0000006858587220 */ /* 0x000fe20000400000 */
[C---:B------:R-:W-:Y:S01]  /*7570*/  ISETP.GT.AND P2, PT, R6.reuse, 0x8, PT ;  /* 0x000000080600780c */ /* 0x040fe20003f44270 */
[----:B------:R-:W-:Y:S01]  /*7580*/  @P1 STG.E.U16 desc[UR40][R10.64+0x2], R99 ;  /* 0x000002630a001986 */ /* 0x000fe2000c101528 */
[----:B------:R-:W-:Y:S01]  /*7590*/  ISETP.GT.AND P1, PT, R6, 0x9, PT ;  /* 0x000000090600780c */ /* 0x000fe20003f24270 */
[----:B------:R-:W-:Y:S01]  /*75a0*/  IMAD.WIDE.U32 R12, R4, 0xf0, R10 ;  /* 0x000000f0040c7825 */ /* 0x000fe200078e000a */
[----:B------:R-:W-:-:S03]  /*75b0*/  F2FP.F16.F32.PACK_AB R101, RZ, R101 ;  /* 0x00000065ff65723e */ /* 0x000fc600000000ff */
[-C--:B------:R-:W-:Y:S01]  /*75c0*/  FMUL R89, R89, R104.reuse ;  /* 0x0000006859597220 */ /* 0x080fe20000400000 */
[C---:B------:R-:W-:Y:S01]  /*75d0*/  ISETP.GT.AND P4, PT, R3.reuse, RZ, P1 ;  /* 0x000000ff0300720c */ /* 0x040fe20000f84270 */
[----:B------:R-:W-:Y:S01]  /*75e0*/  FMUL R90, R90, R104 ;  /* 0x000000685a5a7220 */ /* 0x000fe20000400000 */
[----:B------:R-:W-:Y:S01]  /*75f0*/  F2FP.F16.F32.PACK_AB R100, RZ, R100 ;  /* 0x00000064ff64723e */ /* 0x000fe200000000ff */
[----:B------:R-:W-:Y:S01]  /*7600*/  @P5 STG.E.U16 desc[UR40][R10.64], R98 ;  /* 0x000000620a005986 */ /* 0x000fe2000c101528 */
[----:B------:R-:W-:Y:S01]  /*7610*/  ISETP.GT.AND P5, PT, R3, RZ, P2 ;  /* 0x000000ff0300720c */ /* 0x000fe200017a4270 */
[----:B0-----:R-:W-:Y:S01]  /*7620*/  IMAD R97, R5, 0xf0, RZ ;  /* 0x000000f005617824 */ /* 0x001fe200078e02ff */
[----:B------:R-:W-:Y:S01]  /*7630*/  F2FP.F16.F32.PACK_AB R103, RZ, R103 ;  /* 0x00000067ff67723e */ /* 0x000fe200000000ff */
[----:B------:R-:W-:Y:S01]  /*7640*/  FMUL R91, R91, R104 ;  /* 0x000000685b5b7220 */ /* 0x000fe20000400000 */
[----:B------:R-:W-:Y:S01]  /*7650*/  F2FP.F16.F32.PACK_AB R102, RZ, R102 ;  /* 0x00000066ff66723e */ /* 0x000fe200000000ff */
[----:B------:R-:W-:Y:S01]  /*7660*/  IMAD.IADD R13, R97, 0x1, R13 ;  /* 0x00000001610d7824 */ /* 0x000fe200078e020d */
[----:B------:R-:W-:Y:S01]  /*7670*/  F2FP.F16.F32.PACK_AB R88, RZ, R88 ;  /* 0x00000058ff58723e */ /* 0x000fe200000000ff */
[-C--:B------:R-:W-:Y:S01]  /*7680*/  FMUL R92, R92, R104.reuse ;  /* 0x000000685c5c7220 */ /* 0x080fe20000400000 */
[----:B------:R-:W-:Y:S01]  /*7690*/  F2FP.F16.F32.PACK_AB R89, RZ, R89 ;  /* 0x00000059ff59723e */ /* 0x000fe200000000ff */
[----:B------:R-:W-:Y:S01]  /*76a0*/  @P4 STG.E.U16 desc[UR40][R8.64+0x12], R101 ;  /* 0x0000126508004986 */ /* 0x000fe2000c101528 */
[----:B------:R-:W-:Y:S01]  /*76b0*/  ISETP.GT.AND P4, PT, R3, 0x8, P1 ;  /* 0x000000080300780c */ /* 0x000fe20000f84270 */
[----:B------:R-:W-:Y:S01]  /*76c0*/  FMUL R93, R93, R104 ;  /* 0x000000685d5d7220 */ /* 0x000fe20000400000 */
[----:B------:R-:W-:Y:S01]  /*76d0*/  F2FP.F16.F32.PACK_AB R90, RZ, R90 ;  /* 0x0000005aff5a723e */ /* 0x000fe200000000ff */
[----:B------:R-:W-:Y:S01]  /*76e0*/  @P5 STG.E.U16 desc[UR40][R8.64+0x10], R100 ;  /* 0x0000106408005986 */ /* 0x000fe2000c101528 */
[----:B------:R-:W-:Y:S01]  /*76f0*/  ISETP.GT.AND P5, PT, R3, 0x8, P2 ;  /* 0x000000080300780c */ /* 0x000fe200017a4270 */
[-C--:B------:R-:W-:Y:S01]  /*7700*/  FMUL R94, R94, R104.reuse ;  /* 0x000000685e5e7220 */ /* 0x080fe20000400000 */
[----:B------:R-:W-:Y:S01]  /*7710*/  F2FP.F16.F32.PACK_AB R91, RZ, R91 ;  /* 0x0000005bff5b723e */ /* 0x000fe200000000ff */
[----:B------:R-:W-:Y:S01]  /*7720*/  FMUL R95, R95, R104 ;  /* 0x000000685f5f7220 */ /* 0x000fe20000400000 */
[----:B------:R-:W-:Y:S01]  /*7730*/  F2FP.F16.F32.PACK_AB R92, RZ, R92 ;  /* 0x0000005cff5c723e */ /* 0x000fe200000000ff */
[-C--:B------:R-:W-:Y:S01]  /*7740*/  FMUL R81, R81, R104.reuse ;  /* 0x0000006851517220 */ /* 0x080fe20000400000 */
[----:B------:R-:W-:Y:S01]  /*7750*/  F2FP.F16.F32.PACK_AB R93, RZ, R93 ;  /* 0x0000005dff5d723e */ /* 0x000fe200000000ff */
[----:B------:R-:W-:Y:S01]  /*7760*/  FMUL R80, R80, R104 ;  /* 0x0000006850507220 */ /* 0x000fe20000400000 */
[----:B------:R-:W-:Y:S01]  /*7770*/  F2FP.F16.F32.PACK_AB R94, RZ, R94 ;  /* 0x0000005eff5e723e */ /* 0x000fe200000000ff */
[----:B------:R-:W-:Y:S01]  /*7780*/  @P4 STG.E.U16 desc[UR40][R10.64+0x12], R103 ;  /* 0x000012670a004986 */ /* 0x000fe2000c101528 */
[C---:B------:R-:W-:Y:S01]  /*7790*/  ISETP.GT.AND P4, PT, R3.reuse, 0x80, P0 ;  /* 0x000000800300780c */ /* 0x040fe20000784270 */
[-C--:B------:R-:W-:Y:S01]  /*77a0*/  FMUL R82, R82, R104.reuse ;  /* 0x0000006852527220 */ /* 0x080fe20000400000 */
[C---:B------:R-:W-:Y:S01]  /*77b0*/  ISETP.GT.AND P0, PT, R3.reuse, 0x88, P0 ;  /* 0x000000880300780c */ /* 0x040fe20000704270 */
[----:B------:R-:W-:Y:S01]  /*77c0*/  @P5 STG.E.U16 desc[UR40][R10.64+0x10], R102 ;  /* 0x000010660a005986 */ /* 0x000fe2000c101528 */
[----:B------:R-:W-:Y:S01]  /*77d0*/  ISETP.GT.AND P5, PT, R3, 0x80, P3 ;  /* 0x000000800300780c */ /* 0x000fe20001fa4270 */
[-C--:B------:R-:W-:Y:S01]  /*77e0*/  FMUL R83, R83, R104.reuse ;  /* 0x0000006853537220 */ /* 0x080fe20000400000 */
[----:B------:R-:W-:Y:S01]  /*77f0*/  ISETP.GT.AND P3, PT, R3, 0x88, P3 ;  /* 0x000000880300780c */ /* 0x000fe20001f64270 */
[-C--:B------:R-:W-:Y:S01]  /*7800*/  FMUL R84, R84, R104.reuse ;  /* 0x0000006854547220 */ /* 0x080fe20000400000 */
[----:B------:R-:W-:Y:S01]  /*7810*/  F2FP.F16.F32.PACK_AB R95, RZ, R95 ;  /* 0x0000005fff5f723e */ /* 0x000fe200000000ff */
[-C--:B------:R-:W-:Y:S01]  /*7820*/  FMUL R85, R85, R104.reuse ;  /* 0x0000006855557220 */ /* 0x080fe20000400000 */
[----:B------:R-:W-:Y:S01]  /*7830*/  F2FP.F16.F32.PACK_AB R81, RZ, R81 ;  /* 0x00000051ff51723e */ /* 0x000fe200000000ff */
[----:B------:R-:W-:Y:S01]  /*7840*/  FMUL R86, R86, R104 ;  /* 0x0000006856567220 */ /* 0x000fe20000400000 */
[----:B------:R-:W-:Y:S01]  /*7850*/  F2FP.F16.F32.PACK_AB R80, RZ, R80 ;  /* 0x00000050ff50723e */ /* 0x000fe200000000ff */
[----:B------:R0:W-:Y:S01]  /*7860*/  @P4 STG.E.U16 desc[UR40][R12.64], R88 ;  /* 0x000000580c004986 */ /* 0x0001e2000c101528 */
[----:B------:R-:W-:Y:S01]  /*7870*/  IADD3 R14, P4, R105, R12, RZ ;  /* 0x0000000c690e7210 */ /* 0x000fe20007f9e0ff */
[----:B------:R-:W-:Y:S01]  /*7880*/  FMUL R87, R87, R104 ;  /* 0x0000006857577220 */ /* 0x000fe20000400000 */
[----:B------:R-:W-:Y:S01]  /*7890*/  F2FP.F16.F32.PACK_AB R82, RZ, R82 ;  /* 0x00000052ff52723e */ /* 0x000fe200000000ff */
[----:B------:R1:W-:Y:S01]  /*78a0*/  @P5 STG.E.U16 desc[UR40][R12.64+0x2], R89 ;  /* 0x000002590c005986 */ /* 0x0003e2000c101528 */
[----:B------:R-:W-:Y:S01]  /*78b0*/  ISETP.GT.AND P5, PT, R3, 0x80, P2 ;  /* 0x000000800300780c */ /* 0x000fe200017a4270 */
[----:B------:R-:W-:Y:S01]  /*78c0*/  IMAD.X R15, R7, 0x1, R13, P4 ;  /* 0x00000001070f7824 */ /* 0x000fe200020e060d */
[C---:B------:R-:W-:Y:S01]  /*78d0*/  ISETP.GT.AND P4, PT, R3.reuse, 0x80, P1 ;  /* 0x000000800300780c */ /* 0x040fe20000f84270 */
[----:B------:R-:W-:Y:S01]  /*78e0*/  FMUL R72, R72, R104 ;  /* 0x0000006848487220 */ /* 0x000fe20000400000 */
[----:B------:R-:W-:Y:S01]  /*78f0*/  ISETP.GT.AND P1, PT, R3, 0x88, P1 ;  /* 0x000000880300780c */ /* 0x000fe20000f24270 */
[----:B------:R-:W-:Y:S01]  /*7900*/  IMAD.WIDE.U32 R4, R4, 0xf0, R10 ;  /* 0x000000f004047825 */ /* 0x000fe200078e000a */
[----:B------:R-:W-:Y:S01]  /*7910*/  @P0 STG.E.U16 desc[UR40][R14.64], R90 ;  /* 0x0000005a0e000986 */ /* 0x000fe2000c101528 */
[----:B------:R-:W-:-:S02]  /*7920*/  ISETP.GT.AND P0, PT, R6, 0x11, PT ;  /* 0x000000110600780c */ /* 0x000fc40003f04270 */
[----:B------:R-:W-:Y:S01]  /*7930*/  FMUL R73, R73, R104 ;  /* 0x0000006849497220 */ /* 0x000fe20000400000 */
[----:B------:R-:W-:Y:S01]  /*7940*/  F2FP.F16.F32.PACK_AB R83, RZ, R83 ;  /* 0x00000053ff53723e */ /* 0x000fe200000000ff */
[----:B------:R-:W-:Y:S01]  /*7950*/  IMAD.IADD R5, R97, 0x1, R5 ;  /* 0x0000000161057824 */ /* 0x000fe200078e0205 */
[----:B------:R-:W-:Y:S01]  /*7960*/  F2FP.F16.F32.PACK_AB R84, RZ, R84 ;  /* 0x00000054ff54723e */ /* 0x000fe200000000ff */
[----:B------:R-:W-:Y:S01]  /*7970*/  FMUL R74, R74, R104 ;  /* 0x000000684a4a7220 */ /* 0x000fe20000400000 */
[--C-:B------:R-:W-:Y:S01]  /*7980*/  @P5 IMAD.MOV.U32 R20, RZ, RZ, R12.reuse ;  /* 0x000000ffff145224 */ /* 0x100fe200078e000c */
[----:B------:R-:W-:Y:S01]  /*7990*/  F2FP.F16.F32.PACK_AB R85, RZ, R85 ;  /* 0x00000055ff55723e */ /* 0x000fe200000000ff */
[--C-:B------:R-:W-:Y:S01]  /*79a0*/  @P5 IMAD.MOV.U32 R21, RZ, RZ, R13.reuse ;  /* 0x000000ffff155224 */ /* 0x100fe200078e000d */
[----:B------:R-:W-:Y:S01]  /*79b0*/  F2FP.F16.F32.PACK_AB R86, RZ, R86 ;  /* 0x00000056ff56723e */ /* 0x000fe200000000ff */
[----:B0-----:R-:W-:Y:S01]  /*79c0*/  @P4 IMAD.MOV.U32 R88, RZ, RZ, R12 ;  /* 0x000000ffff584224 */ /* 0x001fe200078e000c */
[----:B------:R-:W-:Y:S01]  /*79d0*/  F2FP.F16.F32.PACK_AB R87, RZ, R87 ;  /* 0x00000057ff57723e */ /* 0x000fe200000000ff */
[----:B-1----:R-:W-:Y:S01]  /*79e0*/  @P4 IMAD.MOV.U32 R89, RZ, RZ, R13 ;  /* 0x000000ffff594224 */ /* 0x002fe200078e000d */
[----:B------:R-:W-:Y:S01]  /*79f0*/  F2FP.F16.F32.PACK_AB R72, RZ, R72 ;  /* 0x00000048ff48723e */ /* 0x000fe200000000ff */
[--C-:B------:R-:W-:Y:S01]  /*7a00*/  @P3 IMAD.MOV.U32 R12, RZ, RZ, R14.reuse ;  /* 0x000000ffff0c3224 */ /* 0x100fe200078e000e */
[----:B------:R-:W-:Y:S01]  /*7a10*/  F2FP.F16.F32.PACK_AB R73, RZ, R73 ;  /* 0x00000049ff49723e */ /* 0x000fe200000000ff */
[--C-:B------:R-:W-:Y:S01]  /*7a20*/  @P3 IMAD.MOV.U32 R13, RZ, RZ, R15.reuse ;  /* 0x000000ffff0d3224 */ /* 0x100fe200078e000f */
[----:B------:R-:W-:Y:S01]  /*7a30*/  F2FP.F16.F32.PACK_AB R74, RZ, R74 ;  /* 0x0000004aff4a723e */ /* 0x000fe200000000ff */
[-C--:B------:R-:W-:Y:S01]  /*7a40*/  FMUL R75, R75, R104.reuse ;  /* 0x000000684b4b7220 */ /* 0x080fe20000400000 */
[-C--:B------:R-:W-:Y:S01]  /*7a50*/  FMUL R76, R76, R104.reuse ;  /* 0x000000684c4c7220 */ /* 0x080fe20000400000 */
[-C--:B------:R-:W-:Y:S01]  /*7a60*/  FMUL R77, R77, R104.reuse ;  /* 0x000000684d4d7220 */ /* 0x080fe20000400000 */
[----:B------:R0:W-:Y:S01]  /*7a70*/  @P3 STG.E.U16 desc[UR40][R12.64+0x2], R91 ;  /* 0x0000025b0c003986 */ /* 0x0001e2000c101528 */
[----:B------:R-:W-:Y:S01]  /*7a80*/  ISETP.GT.AND P3, PT, R3, 0x88, P2 ;  /* 0x000000880300780c */ /* 0x000fe20001764270 */
[-C--:B------:R-:W-:Y:S01]  /*7a90*/  FMUL R79, R79, R104.reuse ;  /* 0x000000684f4f7220 */ /* 0x080fe20000400000 */
[----:B------:R-:W-:Y:S01]  /*7aa0*/  ISETP.GT.AND P2, PT, R6, 0x10, PT ;  /* 0x000000100600780c */ /* 0x000fe20003f44270 */
[----:B------:R-:W-:Y:S01]  /*7ab0*/  @P5 STG.E.U16 desc[UR40][R20.64+0x10], R92 ;  /* 0x0000105c14005986 */ /* 0x000fe2000c101528 */
[C---:B------:R-:W-:Y:S01]  /*7ac0*/  ISETP.GT.AND P5, PT, R3.reuse, RZ, P0 ;  /* 0x000000ff0300720c */ /* 0x040fe200007a4270 */
[-C--:B------:R-:W-:Y:S01]  /*7ad0*/  FMUL R78, R78, R104.reuse ;  /* 0x000000684e4e7220 */ /* 0x080fe20000400000 */
[----:B------:R-:W-:Y:S01]  /*7ae0*/  F2FP.F16.F32.PACK_AB R75, RZ, R75 ;  /* 0x0000004bff4b723e */ /* 0x000fe200000000ff */
[----:B------:R-:W-:Y:S01]  /*7af0*/  @P4 STG.E.U16 desc[UR40][R88.64+0x12], R93 ;  /* 0x0000125d58004986 */ /* 0x000fe2000c101528 */
[----:B------:R-:W-:Y:S01]  /*7b00*/  ISETP.GT.AND P4, PT, R3, RZ, P2 ;  /* 0x000000ff0300720c */ /* 0x000fe20001784270 */
[----:B------:R-:W-:Y:S01]  /*7b10*/  FMUL R64, R64, R104 ;  /* 0x0000006840407220 */ /* 0x000fe20000400000 */
[----:B------:R-:W-:Y:S01]  /*7b20*/  F2FP.F16.F32.PACK_AB R76, RZ, R76 ;  /* 0x0000004cff4c723e */ /* 0x000fe200000000ff */
[----:B------:R-:W-:Y:S01]  /*7b30*/  FMUL R65, R65, R104 ;  /* 0x0000006841417220 */ /* 0x000fe20000400000 */
[----:B------:R-:W-:Y:S01]  /*7b40*/  F2FP.F16.F32.PACK_AB R77, RZ, R77 ;  /* 0x0000004dff4d723e */ /* 0x000fe200000000ff */
[----:B0-----:R-:W-:Y:S01]  /*7b50*/  @P3 IMAD.MOV.U32 R12, RZ, RZ, R14 ;  /* 0x000000ffff0c3224 */ /* 0x001fe200078e000e */
[----:B------:R-:W-:Y:S01]  /*7b60*/  F2FP.F16.F32.PACK_AB R79, RZ, R79 ;  /* 0x0000004fff4f723e */ /* 0x000fe200000000ff */
[----:B------:R-:W-:Y:S01]  /*7b70*/  @P3 IMAD.MOV.U32 R13, RZ, RZ, R15 ;  /* 0x000000ffff0d3224 */ /* 0x000fe200078e000f */
[----:B------:R-:W-:Y:S01]  /*7b80*/  F2FP.F16.F32.PACK_AB R78, RZ, R78 ;  /* 0x0000004eff4e723e */ /* 0x000fe200000000ff */
[-C--:B------:R-:W-:Y:S01]  /*7b90*/  FMUL R67, R67, R104.reuse ;  /* 0x0000006843437220 */ /* 0x080fe20000400000 */
[----:B------:R-:W-:Y:S01]  /*7ba0*/  FMUL R66, R66, R104 ;  /* 0x0000006842427220 */ /* 0x000fe20000400000 */
[----:B------:R-:W-:Y:S01]  /*7bb0*/  F2FP.F16.F32.PACK_AB R64, RZ, R64 ;  /* 0x00000040ff40723e */ /* 0x000fe200000000ff */
[----:B------:R0:W-:Y:S01]  /*7bc0*/  @P3 STG.E.U16 desc[UR40][R12.64+0x10], R94 ;  /* 0x0000105e0c003986 */ /* 0x0001e2000c101528 */
[----:B------:R-:W-:Y:S01]  /*7bd0*/  ISETP.GT.AND P3, PT, R3, 0x8, P2 ;  /* 0x000000080300780c */ /* 0x000fe20001764270 */
[-C--:B------:R-:W-:Y:S01]  /*7be0*/  FMUL R68, R68, R104.reuse ;  /* 0x0000006844447220 */ /* 0x080fe20000400000 */
[----:B------:R-:W-:Y:S01]  /*7bf0*/  F2FP.F16.F32.PACK_AB R65, RZ, R65 ;  /* 0x00000041ff41723e */ /* 0x000fe200000000ff */
[----:B------:R1:W-:Y:S01]  /*7c00*/  @P1 STG.E.U16 desc[UR40][R14.64+0x12], R95 ;  /* 0x0000125f0e001986 */ /* 0x0003e2000c101528 */
[----:B------:R-:W-:Y:S01]  /*7c10*/  ISETP.GT.AND P1, PT, R6, 0x18, PT ;  /* 0x000000180600780c */ /* 0x000fe20003f24270 */
[-C--:B------:R-:W-:Y:S01]  /*7c20*/  FMUL R69, R69, R104.reuse ;  /* 0x0000006845457220 */ /* 0x080fe20000400000 */
[----:B------:R-:W-:Y:S01]  /*7c30*/  F2FP.F16.F32.PACK_AB R67, RZ, R67 ;  /* 0x00000043ff43723e */ /* 0x000fe200000000ff */
[----:B------:R1:W-:Y:S01]  /*7c40*/  @P5 STG.E.U16 desc[UR40][R8.64+0x22], R81 ;  /* 0x0000225108005986 */ /* 0x0003e2000c101528 */
[C---:B------:R-:W-:Y:S01]  /*7c50*/  ISETP.GT.AND P5, PT, R3.reuse, 0x8, P0 ;  /* 0x000000080300780c */ /* 0x040fe200007a4270 */
[----:B------:R-:W-:Y:S01]  /*7c60*/  FMUL R70, R70, R104 ;  /* 0x0000006846467220 */ /* 0x000fe20000400000 */
[----:B------:R-:W-:Y:S01]  /*7c70*/  F2FP.F16.F32.PACK_AB R66, RZ, R66 ;  /* 0x00000042ff42723e */ /* 0x000fe200000000ff */
[----:B------:R1:W-:Y:S01]  /*7c80*/  @P4 STG.E.U16 desc[UR40][R8.64+0x20], R80 ;  /* 0x0000205008004986 */ /* 0x0003e2000c101528 */
[----:B------:R-:W-:Y:S01]  /*7c90*/  ISETP.GT.AND P4, PT, R3, RZ, P1 ;  /* 0x000000ff0300720c */ /* 0x000fe20000f84270 */
[----:B------:R-:W-:Y:S01]  /*7ca0*/  FMUL R71, R71, R104 ;  /* 0x0000006847477220 */ /* 0x000fe20000400000 */
[----:B------:R-:W-:Y:S01]  /*7cb0*/  F2FP.F16.F32.PACK_AB R68, RZ, R68 ;  /* 0x00000044ff44723e */ /* 0x000fe200000000ff */
[----:B------:R1:W-:Y:S01]  /*7cc0*/  @P3 STG.E.U16 desc[UR40][R10.64+0x20], R82 ;  /* 0x000020520a003986 */ /* 0x0003e2000c101528 */
[----:B------:R-:W-:Y:S01]  /*7cd0*/  ISETP.GT.AND P3, PT, R6, 0x19, PT ;  /* 0x000000190600780c */ /* 0x000fe20003f64270 */
[-C--:B------:R-:W-:Y:S01]  /*7ce0*/  FMUL R56, R56, R104.reuse ;  /* 0x0000006838387220 */ /* 0x080fe20000400000 */
[----:B------:R-:W-:Y:S01]  /*7cf0*/  F2FP.F16.F32.PACK_AB R69, RZ, R69 ;  /* 0x00000045ff45723e */ /* 0x000fe200000000ff */
[----:B------:R-:W-:Y:S01]  /*7d00*/  FMUL R57, R57, R104 ;  /* 0x0000006839397220 */ /* 0x000fe20000400000 */
[----:B------:R-:W-:Y:S01]  /*7d10*/  F2FP.F16.F32.PACK_AB R70, RZ, R70 ;  /* 0x00000046ff46723e */ /* 0x000fe200000000ff */
[----:B------:R1:W-:Y:S01]  /*7d20*/  @P5 STG.E.U16 desc[UR40][R10.64+0x22], R83 ;  /* 0x000022530a005986 */ /* 0x0003e2000c101528 */
[C---:B------:R-:W-:Y:S01]  /*7d30*/  ISETP.GT.AND P5, PT, R3.reuse, RZ, P3 ;  /* 0x000000ff0300720c */ /* 0x040fe20001fa4270 */
[-C--:B------:R-:W-:Y:S01]  /*7d40*/  FMUL R58, R58, R104.reuse ;  /* 0x000000683a3a7220 */ /* 0x080fe20000400000 */
[----:B------:R-:W-:Y:S01]  /*7d50*/  F2FP.F16.F32.PACK_AB R71, RZ, R71 ;  /* 0x00000047ff47723e */ /* 0x000fe200000000ff */
[----:B------:R1:W-:Y:S01]  /*7d60*/  @P4 STG.E.U16 desc[UR40][R8.64+0x30], R84 ;  /* 0x0000305408004986 */ /* 0x0003e2000c101528 */
[----:B------:R-:W-:Y:S01]  /*7d70*/  ISETP.GT.AND P4, PT, R3, 0x8, P1 ;  /* 0x000000080300780c */ /* 0x000fe20000f84270 */
[----:B------:R-:W-:Y:S01]  /*7d80*/  FMUL R59, R59, R104 ;  /* 0x000000683b3b7220 */ /* 0x000fe20000400000 */
[----:B------:R-:W-:Y:S01]  /*7d90*/  F2FP.F16.F32.PACK_AB R56, RZ, R56 ;  /* 0x00000038ff38723e */ /* 0x000fe200000000ff */
[-C--:B------:R-:W-:Y:S01]  /*7da0*/  FMUL R61, R61, R104.reuse ;  /* 0x000000683d3d7220 */ /* 0x080fe20000400000 */
[----:B------:R-:W-:Y:S01]  /*7db0*/  F2FP.F16.F32.PACK_AB R57, RZ, R57 ;  /* 0x00000039ff39723e */ /* 0x000fe200000000ff */
[----:B------:R-:W-:Y:S01]  /*7dc0*/  FMUL R60, R60, R104 ;  /* 0x000000683c3c7220 */ /* 0x000fe20000400000 */
[----:B------:R-:W-:Y:S01]  /*7dd0*/  F2FP.F16.F32.PACK_AB R58, RZ, R58 ;  /* 0x0000003aff3a723e */ /* 0x000fe200000000ff */
[-C--:B------:R-:W-:Y:S01]  /*7de0*/  FMUL R62, R62, R104.reuse ;  /* 0x000000683e3e7220 */ /* 0x080fe20000400000 */
[----:B------:R-:W-:Y:S01]  /*7df0*/  F2FP.F16.F32.PACK_AB R59, RZ, R59 ;  /* 0x0000003bff3b723e */ /* 0x000fe200000000ff */
[----:B------:R1:W-:Y:S01]  /*7e00*/  @P5 STG.E.U16 desc[UR40][R8.64+0x32], R85 ;  /* 0x0000325508005986 */ /* 0x0003e2000c101528 */
[----:B------:R-:W-:Y:S01]  /*7e10*/  ISETP.GT.AND P5, PT, R3, 0x8, P3 ;  /* 0x000000080300780c */ /* 0x000fe20001fa4270 */
[-C--:B------:R-:W-:Y:S01]  /*7e20*/  FMUL R63, R63, R104.reuse ;  /* 0x000000683f3f7220 */ /* 0x080fe20000400000 */
[----:B------:R-:W-:Y:S01]  /*7e30*/  F2FP.F16.F32.PACK_AB R61, RZ, R61 ;  /* 0x0000003dff3d723e */ /* 0x000fe200000000ff */
[----:B------:R1:W-:Y:S01]  /*7e40*/  @P4 STG.E.U16 desc[UR40][R10.64+0x30], R86 ;  /* 0x000030560a004986 */ /* 0x0003e2000c101528 */
[C---:B------:R-:W-:Y:S01]  /*7e50*/  ISETP.GT.AND P4, PT, R3.reuse, 0x80, P2 ;  /* 0x000000800300780c */ /* 0x040fe20001784270 */
[-C--:B------:R-:W-:Y:S01]  /*7e60*/  FMUL R48, R48, R104.reuse ;  /* 0x0000006830307220 */ /* 0x080fe20000400000 */
[----:B------:R-:W-:Y:S01]  /*7e70*/  ISETP.GT.AND P2, PT, R3, 0x88, P2 ;  /* 0x000000880300780c */ /* 0x000fe20001744270 */
[----:B------:R-:W-:Y:S01]  /*7e80*/  FMUL R49, R49, R104 ;  /* 0x0000006831317220 */ /* 0x000fe20000400000 */
[----:B------:R-:W-:Y:S01]  /*7e90*/  F2FP.F16.F32.PACK_AB R60, RZ, R60 ;  /* 0x0000003cff3c723e */ /* 0x000fe200000000ff */
[----:B------:R-:W-:Y:S01]  /*7ea0*/  FMUL R51, R51, R104 ;  /* 0x0000006833337220 */ /* 0x000fe20000400000 */
[----:B------:R-:W-:Y:S01]  /*7eb0*/  F2FP.F16.F32.PACK_AB R62, RZ, R62 ;  /* 0x0000003eff3e723e */ /* 0x000fe200000000ff */
[----:B------:R-:W-:Y:S01]  /*7ec0*/  FMUL R50, R50, R104 ;  /* 0x0000006832327220 */ /* 0x000fe20000400000 */
[----:B------:R-:W-:Y:S01]  /*7ed0*/  F2FP.F16.F32.PACK_AB R63, RZ, R63 ;  /* 0x0000003fff3f723e */ /* 0x000fe200000000ff */
[----:B------:R1:W-:Y:S01]  /*7ee0*/  @P5 STG.E.U16 desc[UR40][R10.64+0x32], R87 ;  /* 0x000032570a005986 */ /* 0x0003e2000c101528 */
[----:B0-----:R-:W-:Y:S01]  /*7ef0*/  IADD3 R12, P5, R105, R4, RZ ;  /* 0x00000004690c7210 */ /* 0x001fe20007fbe0ff */
[----:B------:R-:W-:Y:S01]  /*7f00*/  FMUL R52, R52, R104 ;  /* 0x0000006834347220 */ /* 0x000fe20000400000 */
[----:B------:R-:W-:Y:S01]  /*7f10*/  F2FP.F16.F32.PACK_AB R48, RZ, R48 ;  /* 0x00000030ff30723e */ /* 0x000fe200000000ff */
[----:B------:R1:W-:Y:S01]  /*7f20*/  @P4 STG.E.U16 desc[UR40][R4.64+0x20], R72 ;  /* 0x0000204804004986 */ /* 0x0003e2000c101528 */
[----:B------:R-:W-:Y:S01]  /*7f30*/  ISETP.GT.AND P4, PT, R3, 0x80, P0 ;  /* 0x000000800300780c */ /* 0x000fe20000784270 */
[----:B------:R-:W-:Y:S01]  /*7f40*/  IMAD.X R13, R7, 0x1, R5, P5 ;  /* 0x00000001070d7824 */ /* 0x000fe200028e0605 */
[----:B------:R-:W-:Y:S01]  /*7f50*/  ISETP.GT.AND P0, PT, R3, 0x88, P0 ;  /* 0x000000880300780c */ /* 0x000fe20000704270 */
[-C--:B------:R-:W-:Y:S01]  /*7f60*/  FMUL R53, R53, R104.reuse ;  /* 0x0000006835357220 */ /* 0x080fe20000400000 */
[----:B------:R-:W-:Y:S01]  /*7f70*/  F2FP.F16.F32.PACK_AB R49, RZ, R49 ;  /* 0x00000031ff31723e */ /* 0x000fe200000000ff */
[-C--:B------:R-:W-:Y:S01]  /*7f80*/  FMUL R54, R54, R104.reuse ;  /* 0x0000006836367220 */ /* 0x080fe20000400000 */
[----:B------:R-:W-:Y:S01]  /*7f90*/  F2FP.F16.F32.PACK_AB R51, RZ, R51 ;  /* 0x00000033ff33723e */ /* 0x000fe200000000ff */
[----:B------:R-:W-:Y:S01]  /*7fa0*/  FMUL R55, R55, R104 ;  /* 0x0000006837377220 */ /* 0x000fe20000400000 */
[----:B------:R-:W-:Y:S01]  /*7fb0*/  F2FP.F16.F32.PACK_AB R50, RZ, R50 ;  /* 0x00000032ff32723e */ /* 0x000fe200000000ff */
[----:B------:R-:W-:Y:S01]  /*7fc0*/  FMUL R40, R40, R104 ;  /* 0x0000006828287220 */ /* 0x000fe20000400000 */
[----:B------:R-:W-:Y:S01]  /*7fd0*/  F2FP.F16.F32.PACK_AB R52, RZ, R52 ;  /* 0x00000034ff34723e */ /* 0x000fe200000000ff */
[-C--:B------:R-:W-:Y:S01]  /*7fe0*/  FMUL R41, R41, R104.reuse ;  /* 0x0000006829297220 */ /* 0x080fe20000400000 */
[----:B------:R-:W-:Y:S01]  /*7ff0*/  F2FP.F16.F32.PACK_AB R53, RZ, R53 ;  /* 0x00000035ff35723e */ /* 0x000fe200000000ff */
[----:B------:R1:W-:Y:S01]  /*8000*/  @P4 STG.E.U16 desc[UR40][R4.64+0x22], R73 ;  /* 0x0000224904004986 */ /* 0x0003e2000c101528 */
[C---:B------:R-:W-:Y:S01]  /*8010*/  ISETP.GT.AND P4, PT, R3.reuse, 0x80, P1 ;  /* 0x000000800300780c */ /* 0x040fe20000f84270 */
[-C--:B------:R-:W-:Y:S01]  /*8020*/  FMUL R42, R42, R104.reuse ;  /* 0x000000682a2a7220 */ /* 0x080fe20000400000 */
[C---:B------:R-:W-:Y:S01]  /*8030*/  ISETP.GT.AND P1, PT, R3.reuse, 0x88, P1 ;  /* 0x000000880300780c */ /* 0x040fe20000f24270 */
[----:B------:R1:W-:Y:S01]  /*8040*/  @P2 STG.E.U16 desc[UR40][R12.64+0x20], R74 ;  /* 0x0000204a0c002986 */ /* 0x0003e2000c101528 */
[----:B------:R-:W-:Y:S01]  /*8050*/  ISETP.GT.AND P2, PT, R3, 0x80, P3 ;  /* 0x000000800300780c */ /* 0x000fe20001f44270 */
[----:B------:R-:W-:Y:S01]  /*8060*/  FMUL R43, R43, R104 ;  /* 0x000000682b2b7220 */ /* 0x000fe20000400000 */
[----:B------:R-:W-:Y:S01]  /*8070*/  ISETP.GT.AND P3, PT, R3, 0x88, P3 ;  /* 0x000000880300780c */ /* 0x000fe20001f64270 */
[----:B------:R1:W-:Y:S01]  /*8080*/  @P0 STG.E.U16 desc[UR40][R12.64+0x22], R75 ;  /* 0x0000224b0c000986 */ /* 0x0003e2000c101528 */
[----:B------:R-:W-:Y:S01]  /*8090*/  F2FP.F16.F32.PACK_AB R54, RZ, R54 ;  /* 0x00000036ff36723e */ /* 0x000fe200000000ff */
[-C--:B------:R-:W-:Y:S01]  /*80a0*/  FMUL R44, R44, R104.reuse ;  /* 0x000000682c2c7220 */ /* 0x080fe20000400000 */
[----:B------:R-:W-:Y:S01]  /*80b0*/  F2FP.F16.F32.PACK_AB R55, RZ, R55 ;  /* 0x00000037ff37723e */ /* 0x000fe200000000ff */
[----:B------:R-:W-:Y:S01]  /*80c0*/  FMUL R45, R45, R104 ;  /* 0x000000682d2d7220 */ /* 0x000fe20000400000 */
[----:B------:R-:W-:Y:S01]  /*80d0*/  F2FP.F16.F32.PACK_AB R40, RZ, R40 ;  /* 0x00000028ff28723e */ /* 0x000fe200000000ff */
[----:B------:R1:W-:Y:S01]  /*80e0*/  @P4 STG.E.U16 desc[UR40][R4.64+0x30], R76 ;  /* 0x0000304c04004986 */ /* 0x0003e2000c101528 */
[----:B------:R-:W-:Y:S01]  /*80f0*/  F2FP.F16.F32.PACK_AB R41, RZ, R41 ;  /* 0x00000029ff29723e */ /* 0x000fe200000000ff */
[----:B------:R-:W-:Y:S01]  /*8100*/  FMUL R46, R46, R104 ;  /* 0x000000682e2e7220 */ /* 0x000fe20000400000 */
[----:B------:R-:W-:Y:S01]  /*8110*/  F2FP.F16.F32.PACK_AB R42, RZ, R42 ;  /* 0x0000002aff2a723e */ /* 0x000fe200000000ff */
[----:B------:R1:W-:Y:S01]  /*8120*/  @P2 STG.E.U16 desc[UR40][R4.64+0x32], R77 ;  /* 0x0000324d04002986 */ /* 0x0003e2000c101528 */
[C---:B------:R-:W-:Y:S01]  /*8130*/  ISETP.GT.AND P2, PT, R6.reuse, 0x21, PT ;  /* 0x000000210600780c */ /* 0x040fe20003f44270 */
[-C--:B------:R-:W-:Y:S01]  /*8140*/  FMUL R47, R47, R104.reuse ;  /* 0x000000682f2f7220 */ /* 0x080fe20000400000 */
[----:B------:R-:W-:Y:S01]  /*8150*/  F2FP.F16.F32.PACK_AB R43, RZ, R43 ;  /* 0x0000002bff2b723e */ /* 0x000fe200000000ff */
[----:B------:R1:W-:Y:S01]  /*8160*/  @P3 STG.E.U16 desc[UR40][R12.64+0x32], R79 ;  /* 0x0000324f0c003986 */ /* 0x0003e2000c101528 */
[----:B------:R-:W-:Y:S01]  /*8170*/  ISETP.GT.AND P3, PT, R6, 0x20, PT ;  /* 0x000000200600780c */ /* 0x000fe20003f64270 */
[-C--:B------:R-:W-:Y:S01]  /*8180*/  FMUL R32, R32, R104.reuse ;  /* 0x0000006820207220 */ /* 0x080fe20000400000 */
[C---:B------:R-:W-:Y:S01]  /*8190*/  ISETP.GT.AND P4, PT, R3.reuse, RZ, P2 ;  /* 0x000000ff0300720c */ /* 0x040fe20001784270 */
[----:B------:R1:W-:Y:S01]  /*81a0*/  @P1 STG.E.U16 desc[UR40][R12.64+0x30], R78 ;  /* 0x0000304e0c001986 */ /* 0x0003e2000c101528 */
[----:B------:R-:W-:Y:S01]  /*81b0*/  ISETP.GT.AND P0, PT, R3, RZ, P3 ;  /* 0x000000ff0300720c */ /* 0x000fe20001f04270 */
[-C--:B------:R-:W-:Y:S01]  /*81c0*/  FMUL R33, R33, R104.reuse ;  /* 0x0000006821217220 */ /* 0x080fe20000400000 */
[C---:B------:R-:W-:Y:S01]  /*81d0*/  ISETP.GT.AND P1, PT, R3.reuse, 0x8, P2 ;  /* 0x000000080300780c */ /* 0x040fe20001724270 */
[-C--:B------:R-:W-:Y:S01]  /*81e0*/  FMUL R34, R34, R104.reuse ;  /* 0x0000006822227220 */ /* 0x080fe20000400000 */
[----:B------:R-:W-:Y:S01]  /*81f0*/  ISETP.GT.AND P5, PT, R3, 0x8, P3 ;  /* 0x000000080300780c */ /* 0x000fe20001fa4270 */
[----:B------:R-:W-:Y:S01]  /*8200*/  FMUL R35, R35, R104 ;  /* 0x0000006823237220 */ /* 0x000fe20000400000 */
        /* <DEDUP_REMOVED lines=15> */
[----:B------:R-:W-:Y:S01]  /*8300*/  FMUL R24, R24, R104 ;  /* 0x0000006818187220 */ /* 0x000fe20000400000 */
[----:B------:R-:W-:Y:S01]  /*8310*/  F2FP.F16.F32.PACK_AB R34, RZ, R34 ;  /* 0x00000022ff22723e */ /* 0x000fe200000000ff */
[----:B------:R1:W-:Y:S01]  /*8320*/  @P5 STG.E.U16 desc[UR40][R10.64+0x40], R66 ;  /* 0x000040420a005986 */ /* 0x0003e2000c101528 */
[----:B------:R-:W-:Y:S01]  /*8330*/  ISETP.GT.AND P5, PT, R3, RZ, P0 ;  /* 0x000000ff0300720c */ /* 0x000fe200007a4270 */
[-C--:B------:R-:W-:Y:S01]  /*8340*/  FMUL R25, R25, R104.reuse ;  /* 0x0000006819197220 */ /* 0x080fe20000400000 */
[----:B------:R-:W-:Y:S01]  /*8350*/  ISETP.GT.AND P4, PT, R3, RZ, P1 ;  /* 0x000000ff0300720c */ /* 0x000fe20000f84270 */
        /* <DEDUP_REMOVED lines=12> */
[----:B------:R-:W-:Y:S01]  /*8420*/  FMUL R31, R31, R104 ;  /* 0x000000681f1f7220 */ /* 0x000fe20000400000 */
[----:B------:R-:W-:Y:S01]  /*8430*/  F2FP.F16.F32.PACK_AB R24, RZ, R24 ;  /* 0x00000018ff18723e */ /* 0x000fe200000000ff */
[----:B------:R1:W-:Y:S01]  /*8440*/  @P4 STG.E.U16 desc[UR40][R8.64+0x52], R69 ;  /* 0x0000524508004986 */ /* 0x0003e2000c101528 */
[----:B------:R-:W-:-:S02]  /*8450*/  ISETP.GT.AND P4, PT, R3, 0x8, P1 ;  /* 0x000000080300780c */ /* 0x000fc40000f84270 */
[----:B------:R-:W-:Y:S02]  /*8460*/  F2FP.F16.F32.PACK_AB R25, RZ, R25 ;  /* 0x00000019ff19723e */ /* 0x000fe400000000ff */
[----:B------:R-:W-:Y:S02]  /*8470*/  F2FP.F16.F32.PACK_AB R26, RZ, R26 ;  /* 0x0000001aff1a723e */ /* 0x000fe400000000ff */
[----:B------:R-:W-:Y:S02]  /*8480*/  F2FP.F16.F32.PACK_AB R27, RZ, R27 ;  /* 0x0000001bff1b723e */ /* 0x000fe400000000ff */
[----:B------:R-:W-:Y:S01]  /*8490*/  F2FP.F16.F32.PACK_AB R28, RZ, R28 ;  /* 0x0000001cff1c723e */ /* 0x000fe200000000ff */
[----:B------:R1:W-:Y:S01]  /*84a0*/  @P5 STG.E.U16 desc[UR40][R10.64+0x50], R70 ;  /* 0x000050460a005986 */ /* 0x0003e2000c101528 */
[C---:B------:R-:W-:Y:S02]  /*84b0*/  ISETP.GT.AND P5, PT, R3.reuse, 0x80, P3 ;  /* 0x000000800300780c */ /* 0x040fe40001fa4270 */
[C---:B------:R-:W-:Y:S01]  /*84c0*/  ISETP.GT.AND P3, PT, R3.reuse, 0x88, P3 ;  /* 0x000000880300780c */ /* 0x040fe20001f64270 */
[----:B------:R1:W-:Y:S01]  /*84d0*/  @P4 STG.E.U16 desc[UR40][R10.64+0x52], R71 ;  /* 0x000052470a004986 */ /* 0x0003e2000c101528 */
[----:B------:R-:W-:-:S02]  /*84e0*/  ISETP.GT.AND P4, PT, R3, 0x80, P2 ;  /* 0x000000800300780c */ /* 0x000fc40001784270 */
[C---:B------:R-:W-:Y:S02]  /*84f0*/  ISETP.GT.AND P2, PT, R3.reuse, 0x88, P2 ;  /* 0x000000880300780c */ /* 0x040fe40001744270 */
[----:B------:R-:W-:Y:S02]  /*8500*/  F2FP.F16.F32.PACK_AB R29, RZ, R29 ;  /* 0x0000001dff1d723e */ /* 0x000fe400000000ff */
[----:B------:R-:W-:Y:S02]  /*8510*/  F2FP.F16.F32.PACK_AB R30, RZ, R30 ;  /* 0x0000001eff1e723e */ /* 0x000fe400000000ff */
[----:B------:R-:W-:Y:S01]  /*8520*/  F2FP.F16.F32.PACK_AB R31, RZ, R31 ;  /* 0x0000001fff1f723e */ /* 0x000fe200000000ff */
[----:B------:R1:W-:Y:S04]  /*8530*/  @P5 STG.E.U16 desc[UR40][R4.64+0x40], R56 ;  /* 0x0000403804005986 */ /* 0x0003e8000c101528 */
[----:B------:R1:W-:Y:S01]  /*8540*/  @P4 STG.E.U16 desc[UR40][R4.64+0x42], R57 ;  /* 0x0000423904004986 */ /* 0x0003e2000c101528 */
[----:B------:R-:W-:-:S02]  /*8550*/  ISETP.GT.AND P4, PT, R3, 0x80, P0 ;  /* 0x000000800300780c */ /* 0x000fc40000784270 */
[C---:B------:R-:W-:Y:S01]  /*8560*/  ISETP.GT.AND P0, PT, R3.reuse, 0x88, P0 ;  /* 0x000000880300780c */ /* 0x040fe20000704270 */
[----:B------:R1:W-:Y:S01]  /*8570*/  @P3 STG.E.U16 desc[UR40][R12.64+0x40], R58 ;  /* 0x0000403a0c003986 */ /* 0x0003e2000c101528 */
[C---:B------:R-:W-:Y:S02]  /*8580*/  ISETP.GT.AND P3, PT, R3.reuse, 0x80, P1 ;  /* 0x000000800300780c */ /* 0x040fe40000f64270 */
[----:B------:R-:W-:Y:S01]  /*8590*/  ISETP.GT.AND P1, PT, R3, 0x88, P1 ;  /* 0x000000880300780c */ /* 0x000fe20000f24270 */
[----:B------:R1:W-:Y:S01]  /*85a0*/  @P2 STG.E.U16 desc[UR40][R12.64+0x42], R59 ;  /* 0x0000423b0c002986 */ /* 0x0003e2000c101528 */
[----:B------:R-:W-:-:S05]  /*85b0*/  ISETP.GT.AND P2, PT, R6, 0x31, PT ;  /* 0x000000310600780c */ /* 0x000fca0003f44270 */
[----:B------:R1:W-:Y:S01]  /*85c0*/  @P4 STG.E.U16 desc[UR40][R4.64+0x50], R60 ;  /* 0x0000503c04004986 */ /* 0x0003e2000c101528 */
[----:B------:R-:W-:-:S03]  /*85d0*/  ISETP.GT.AND P4, PT, R3, RZ, P2 ;  /* 0x000000ff0300720c */ /* 0x000fc60001784270 */
[----:B------:R1:W-:Y:S01]  /*85e0*/  @P3 STG.E.U16 desc[UR40][R4.64+0x52], R61 ;  /* 0x0000523d04003986 */ /* 0x0003e2000c101528 */
[----:B------:R-:W-:-:S03]  /*85f0*/  ISETP.GT.AND P3, PT, R6, 0x30, PT ;  /* 0x000000300600780c */ /* 0x000fc60003f64270 */
[----:B------:R1:W-:Y:S01]  /*8600*/  @P0 STG.E.U16 desc[UR40][R12.64+0x50], R62 ;  /* 0x0000503e0c000986 */ /* 0x0003e2000c101528 */
[C---:B------:R-:W-:Y:S02]  /*8610*/  ISETP.GT.AND P0, PT, R3.reuse, RZ, P3 ;  /* 0x000000ff0300720c */ /* 0x040fe40001f04270 */
[C---:B------:R-:W-:Y:S01]  /*8620*/  ISETP.GT.AND P5, PT, R3.reuse, 0x8, P3 ;  /* 0x000000080300780c */ /* 0x040fe20001fa4270 */
[----:B------:R1:W-:Y:S01]  /*8630*/  @P1 STG.E.U16 desc[UR40][R12.64+0x52], R63 ;  /* 0x0000523f0c001986 */ /* 0x0003e2000c101528 */
[----:B------:R-:W-:-:S03]  /*8640*/  ISETP.GT.AND P1, PT, R3, 0x8, P2 ;  /* 0x000000080300780c */ /* 0x000fc60001724270 */
[----:B------:R1:W-:Y:S06]  /*8650*/  @P4 STG.E.U16 desc[UR40][R8.64+0x62], R49 ;  /* 0x0000623108004986 */ /* 0x0003ec000c101528 */
[----:B------:R1:W-:Y:S01]  /*8660*/  @P0 STG.E.U16 desc[UR40][R8.64+0x60], R48 ;  /* 0x0000603008000986 */ /* 0x0003e2000c101528 */
[----:B------:R-:W-:-:S03]  /*8670*/  ISETP.GT.AND P0, PT, R6, 0x38, PT ;  /* 0x000000380600780c */ /* 0x000fc60003f04270 */
[----:B------:R1:W-:Y:S01]  /*8680*/  @P1 STG.E.U16 desc[UR40][R10.64+0x62], R51 ;  /* 0x000062330a001986 */ /* 0x0003e2000c101528 */
[----:B------:R-:W-:-:S03]  /*8690*/  ISETP.GT.AND P1, PT, R6, 0x39, PT ;  /* 0x000000390600780c */ /* 0x000fc60003f24270 */
[----:B------:R1:W-:Y:S01]  /*86a0*/  @P5 STG.E.U16 desc[UR40][R10.64+0x60], R50 ;  /* 0x000060320a005986 */ /* 0x0003e2000c101528 */
[C---:B------:R-:W-:Y:S02]  /*86b0*/  ISETP.GT.AND P5, PT, R3.reuse, RZ, P0 ;  /* 0x000000ff0300720c */ /* 0x040fe400007a4270 */
[----:B------:R-:W-:-:S11]  /*86c0*/  ISETP.GT.AND P4, PT, R3, RZ, P1 ;  /* 0x000000ff0300720c */ /* 0x000fd60000f84270 */
[----:B------:R1:W-:Y:S01]  /*86d0*/  @P5 STG.E.U16 desc[UR40][R8.64+0x70], R52 ;  /* 0x0000703408005986 */ /* 0x0003e2000c101528 */
[----:B------:R-:W-:-:S03]  /*86e0*/  ISETP.GT.AND P5, PT, R3, 0x8, P0 ;  /* 0x000000080300780c */ /* 0x000fc600007a4270 */
[----:B------:R1:W-:Y:S01]  /*86f0*/  @P4 STG.E.U16 desc[UR40][R8.64+0x72], R53 ;  /* 0x0000723508004986 */ /* 0x0003e2000c101528 */
[----:B------:R-:W-:-:S09]  /*8700*/  ISETP.GT.AND P4, PT, R3, 0x8, P1 ;  /* 0x000000080300780c */ /* 0x000fd20000f84270 */
[----:B------:R1:W-:Y:S01]  /*8710*/  @P5 STG.E.U16 desc[UR40][R10.64+0x70], R54 ;  /* 0x000070360a005986 */ /* 0x0003e2000c101528 */
[C---:B------:R-:W-:Y:S02]  /*8720*/  ISETP.GT.AND P5, PT, R3.reuse, 0x80, P3 ;  /* 0x000000800300780c */ /* 0x040fe40001fa4270 */
[C---:B------:R-:W-:Y:S01]  /*8730*/  ISETP.GT.AND P3, PT, R3.reuse, 0x88, P3 ;  /* 0x000000880300780c */ /* 0x040fe20001f64270 */
[----:B------:R1:W-:Y:S01]  /*8740*/  @P4 STG.E.U16 desc[UR40][R10.64+0x72], R55 ;  /* 0x000072370a004986 */ /* 0x0003e2000c101528 */
[C---:B------:R-:W-:Y:S02]  /*8750*/  ISETP.GT.AND P4, PT, R3.reuse, 0x80, P2 ;  /* 0x000000800300780c */ /* 0x040fe40001784270 */
[----:B------:R-:W-:-:S07]  /*8760*/  ISETP.GT.AND P2, PT, R3, 0x88, P2 ;  /* 0x000000880300780c */ /* 0x000fce0001744270 */
[----:B------:R1:W-:Y:S04]  /*8770*/  @P5 STG.E.U16 desc[UR40][R4.64+0x60], R40 ;  /* 0x0000602804005986 */ /* 0x0003e8000c101528 */
[----:B------:R1:W-:Y:S01]  /*8780*/  @P4 STG.E.U16 desc[UR40][R4.64+0x62], R41 ;  /* 0x0000622904004986 */ /* 0x0003e2000c101528 */
[C---:B------:R-:W-:Y:S02]  /*8790*/  ISETP.GT.AND P4, PT, R3.reuse, 0x80, P0 ;  /* 0x000000800300780c */ /* 0x040fe40000784270 */
[C---:B------:R-:W-:Y:S01]  /*87a0*/  ISETP.GT.AND P0, PT, R3.reuse, 0x88, P0 ;  /* 0x000000880300780c */ /* 0x040fe20000704270 */
[----:B------:R1:W-:Y:S01]  /*87b0*/  @P3 STG.E.U16 desc[UR40][R12.64+0x60], R42 ;  /* 0x0000602a0c003986 */ /* 0x0003e2000c101528 */
[C---:B------:R-:W-:Y:S02]  /*87c0*/  ISETP.GT.AND P3, PT, R3.reuse, 0x80, P1 ;  /* 0x000000800300780c */ /* 0x040fe40000f64270 */
[----:B------:R-:W-:Y:S01]  /*87d0*/  ISETP.GT.AND P1, PT, R3, 0x88, P1 ;  /* 0x000000880300780c */ /* 0x000fe20000f24270 */
[----:B------:R1:W-:Y:S06]  /*87e0*/  @P2 STG.E.U16 desc[UR40][R12.64+0x62], R43 ;  /* 0x0000622b0c002986 */ /* 0x0003ec000c101528 */
[----:B------:R1:W-:Y:S04]  /*87f0*/  @P4 STG.E.U16 desc[UR40][R4.64+0x70], R44 ;  /* 0x0000702c04004986 */ /* 0x0003e8000c101528 */
[----:B------:R1:W-:Y:S01]  /*8800*/  @P3 STG.E.U16 desc[UR40][R4.64+0x72], R45 ;  /* 0x0000722d04003986 */ /* 0x0003e2000c101528 */
[----:B------:R-:W-:-:S03]  /*8810*/  ISETP.GT.AND P3, PT, R6, 0x40, PT ;  /* 0x000000400600780c */ /* 0x000fc60003f64270 */
[----:B------:R1:W-:Y:S01]  /*8820*/  @P0 STG.E.U16 desc[UR40][R12.64+0x70], R46 ;  /* 0x0000702e0c000986 */ /* 0x0003e2000c101528 */
[----:B------:R-:W-:Y:S02]  /*8830*/  ISETP.GT.AND P0, PT, R6, 0x41, PT ;  /* 0x000000410600780c */ /* 0x000fe40003f04270 */
[C---:B------:R-:W-:Y:S01]  /*8840*/  ISETP.GT.AND P4, PT, R3.reuse, 0x8, P3 ;  /* 0x000000080300780c */ /* 0x040fe20001f84270 */
[----:B------:R1:W-:Y:S01]  /*8850*/  @P1 STG.E.U16 desc[UR40][R12.64+0x72], R47 ;  /* 0x0000722f0c001986 */ /* 0x0003e2000c101528 */
[C---:B------:R-:W-:Y:S02]  /*8860*/  ISETP.GT.AND P1, PT, R3.reuse, RZ, P3 ;  /* 0x000000ff0300720c */ /* 0x040fe40001f24270 */
[C---:B------:R-:W-:Y:S02]  /*8870*/  ISETP.GT.AND P2, PT, R3.reuse, RZ, P0 ;  /* 0x000000ff0300720c */ /* 0x040fe40000744270 */
[----:B------:R-:W-:-:S09]  /*8880*/  ISETP.GT.AND P5, PT, R3, 0x8, P0 ;  /* 0x000000080300780c */ /* 0x000fd200007a4270 */
[----:B------:R1:W-:Y:S01]  /*8890*/  @P1 STG.E.U16 desc[UR40][R8.64+0x80], R32 ;  /* 0x0000802008001986 */ /* 0x0003e2000c101528 */
[----:B------:R-:W-:-:S03]  /*88a0*/  ISETP.GT.AND P1, PT, R6, 0x48, PT ;  /* 0x000000480600780c */ /* 0x000fc60003f24270 */
[----:B------:R1:W-:Y:S01]  /*88b0*/  @P2 STG.E.U16 desc[UR40][R8.64+0x82], R33 ;  /* 0x0000822108002986 */ /* 0x0003e2000c101528 */
[----:B------:R-:W-:-:S03]  /*88c0*/  ISETP.GT.AND P2, PT, R6, 0x49, PT ;  /* 0x000000490600780c */ /* 0x000fc60003f44270 */
[----:B------:R1:W-:Y:S01]  /*88d0*/  @P4 STG.E.U16 desc[UR40][R10.64+0x80], R34 ;  /* 0x000080220a004986 */ /* 0x0003e2000c101528 */
[----:B------:R-:W-:-:S03]  /*88e0*/  ISETP.GT.AND P4, PT, R3, RZ, P2 ;  /* 0x000000ff0300720c */ /* 0x000fc60001784270 */
[----:B------:R1:W-:Y:S01]  /*88f0*/  @P5 STG.E.U16 desc[UR40][R10.64+0x82], R35 ;  /* 0x000082230a005986 */ /* 0x0003e2000c101528 */
[----:B------:R-:W-:-:S09]  /*8900*/  ISETP.GT.AND P5, PT, R3, RZ, P1 ;  /* 0x000000ff0300720c */ /* 0x000fd20000fa4270 */
        /* <DEDUP_REMOVED lines=10> */
[----:B------:R1:W-:Y:S01]  /*89b0*/  @P4 STG.E.U16 desc[UR40][R4.64+0x80], R24 ;  /* 0x0000801804004986 */ /* 0x0003e2000c101528 */
[C---:B------:R-:W-:Y:S02]  /*89c0*/  ISETP.GT.AND P4, PT, R3.reuse, 0x80, P1 ;  /* 0x000000800300780c */ /* 0x040fe40000f84270 */
[C---:B------:R-:W-:Y:S01]  /*89d0*/  ISETP.GT.AND P1, PT, R3.reuse, 0x88, P1 ;  /* 0x000000880300780c */ /* 0x040fe20000f24270 */
[----:B------:R1:W-:Y:S01]  /*89e0*/  @P5 STG.E.U16 desc[UR40][R4.64+0x82], R25 ;  /* 0x0000821904005986 */ /* 0x0003e2000c101528 */
[C---:B------:R-:W-:Y:S02]  /*89f0*/  ISETP.GT.AND P5, PT, R3.reuse, 0x80, P2 ;  /* 0x000000800300780c */ /* 0x040fe400017a4270 */
[----:B------:R-:W-:Y:S01]  /*8a00*/  ISETP.GT.AND P2, PT, R3, 0x88, P2 ;  /* 0x000000880300780c */ /* 0x000fe20001744270 */
[----:B------:R1:W-:Y:S04]  /*8a10*/  @P3 STG.E.U16 desc[UR40][R12.64+0x80], R26 ;  /* 0x0000801a0c003986 */ /* 0x0003e8000c101528 */
[----:B------:R1:W-:Y:S04]  /*8a20*/  @P0 STG.E.U16 desc[UR40][R12.64+0x82], R27 ;  /* 0x0000821b0c000986 */ /* 0x0003e8000c101528 */
[----:B------:R1:W-:Y:S04]  /*8a30*/  @P4 STG.E.U16 desc[UR40][R4.64+0x90], R28 ;  /* 0x0000901c04004986 */ /* 0x0003e8000c101528 */
[----:B------:R1:W-:Y:S04]  /*8a40*/  @P5 STG.E.U16 desc[UR40][R4.64+0x92], R29 ;  /* 0x0000921d04005986 */ /* 0x0003e8000c101528 */
[----:B------:R1:W-:Y:S04]  /*8a50*/  @P1 STG.E.U16 desc[UR40][R12.64+0x90], R30 ;  /* 0x0000901e0c001986 */ /* 0x0003e8000c101528 */
[----:B------:R1:W-:Y:S02]  /*8a60*/  @P2 STG.E.U16 desc[UR40][R12.64+0x92], R31 ;  /* 0x0000921f0c002986 */ /* 0x0003e4000c101528 */
.L_x_188:
[----:B------:R-:W-:Y:S05]  /*8a70*/  BSYNC B0 ;  /* 0x0000000000007941 */ /* 0x000fea0003800000 */
.L_x_32:
[----:B------:R-:W-:Y:S01]  /*8a80*/  ULDC UR4, c[0x0][0xc] ;  /* 0x0000030000047ab9 */ /* 0x000fe20000000800 */
[----:B------:R-:W-:Y:S01]  /*8a90*/  ULDC UR5, c[0x0][0x10] ;  /* 0x0000040000057ab9 */ /* 0x000fe20000000800 */
[----:B------:R-:W2:Y:S01]  /*8aa0*/  LDC R3, c[0x0][0x14] ;  /* 0x00000500ff037b82 */ /* 0x000ea20000000800 */
[----:B------:R-:W-:Y:S01]  /*8ab0*/  UIMAD.WIDE.U32 UR4, UR4, UR5, URZ ;  /* 0x00000005040472a5 */ /* 0x000fe2000f8e003f */
[----:B------:R-:W-:Y:S02]  /*8ac0*/  IMAD.MOV.U32 R108, RZ, RZ, -0x1 ;  /* 0xffffffffff6c7424 */ /* 0x000fe400078e00ff */
[----:B------:R-:W-:-:S03]  /*8ad0*/  IMAD.MOV.U32 R105, RZ, RZ, -0x1 ;  /* 0xffffffffff697424 */ /* 0x000fc600078e00ff */
[----:B--2---:R-:W-:-:S04]  /*8ae0*/  IMAD.WIDE.U32 R16, R3, UR4, R16 ;  /* 0x0000000403107c25 */ /* 0x004fc8000f8e0010 */
[----:B------:R-:W-:Y:S01]  /*8af0*/  IMAD R3, R3, UR5, RZ ;  /* 0x0000000503037c24 */ /* 0x000fe2000f8e02ff */
[----:B------:R-:W-:Y:S02]  /*8b00*/  ULDC.64 UR4, c[0x0][0x650] ;  /* 0x0001940000047ab9 */ /* 0x000fe40000000a00 */
[----:B------:R-:W-:Y:S01]  /*8b10*/  ISETP.GE.U32.AND P0, PT, R16, UR4, PT ;  /* 0x0000000410007c0c */ /* 0x000fe2000bf06070 */
[--C-:B------:R-:W-:Y:S01]  /*8b20*/  IMAD.IADD R17, R17, 0x1, R3.reuse ;  /* 0x0000000111117824 */ /* 0x100fe200078e0203 */
[----:B------:R-:W-:-:S04]  /*8b30*/  PRMT R3, RZ, 0x7610, R3 ;  /* 0x00007610ff037816 */ /* 0x000fc80000000003 */
[----:B------:R-:W-:-:S13]  /*8b40*/  ISETP.GE.U32.AND.EX P0, PT, R17, UR5, PT, P0 ;  /* 0x0000000511007c0c */ /* 0x000fda000bf06100 */
[----:B------:R-:W-:Y:S05]  /*8b50*/  @P0 BRA `(.L_x_189) ;  /* 0x0000000400640947 */ /* 0x000fea0003800000 */
[----:B-1-34-:R-:W1:Y:S01]  /*8b60*/  S2R R12, SR_CTAID.X ;  /* 0x00000000000c7919 */ /* 0x01ae620000002500 */
[----:B0-----:R-:W0:Y:S01]  /*8b70*/  LDC.64 R10, c[0x0][0x628] ;  /* 0x00018a00ff0a7b82 */ /* 0x001e220000000a00 */
[----:B------:R-:W-:Y:S01]  /*8b80*/  ULDC UR4, c[0x0][0x150] ;  /* 0x0000540000047ab9 */ /* 0x000fe20000000800 */
[----:B------:R-:W-:Y:S01]  /*8b90*/  IMAD.MOV.U32 R8, RZ, RZ, R16 ;  /* 0x000000ffff087224 */ /* 0x000fe200078e0010 */
[----:B------:R-:W2:Y:S01]  /*8ba0*/  S2R R24, SR_CTAID.Y ;  /* 0x0000000000187919 */ /* 0x000ea20000002600 */
[----:B------:R-:W-:-:S04]  /*8bb0*/  IMAD.MOV.U32 R9, RZ, RZ, R17 ;  /* 0x000000ffff097224 */ /* 0x000fc800078e0011 */
[----:B------:R-:W3:Y:S08]  /*8bc0*/  LDC R21, c[0x0][0x144] ;  /* 0x00005100ff157b82 */ /* 0x000ef00000000800 */
[----:B------:R-:W4:Y:S08]  /*8bd0*/  LDC R0, c[0x0][0x630] ;  /* 0x00018c00ff007b82 */ /* 0x000f300000000800 */
[----:B------:R-:W2:Y:S01]  /*8be0*/  LDC.64 R14, c[0x0][0x620] ;  /* 0x00018800ff0e7b82 */ /* 0x000ea20000000a00 */
[----:B0-----:R-:W-:-:S04]  /*8bf0*/  ISETP.NE.U32.AND P0, PT, R10, RZ, PT ;  /* 0x000000ff0a00720c */ /* 0x001fc80003f05070 */
[----:B------:R-:W-:Y:S02]  /*8c00*/  ISETP.NE.AND.EX P0, PT, R11, RZ, PT, P0 ;  /* 0x000000ff0b00720c */ /* 0x000fe40003f05300 */
[----:B-1----:R-:W-:-:S05]  /*8c10*/  I2FP.F32.U32 R3, R12 ;  /* 0x0000000c00037245 */ /* 0x002fca0000201000 */
[----:B------:R-:W-:-:S04]  /*8c20*/  FMUL R3, R3, UR4 ;  /* 0x0000000403037c20 */ /* 0x000fc80008400000 */
[----:B------:R0:W1:Y:S02]  /*8c30*/  F2I.U32.TRUNC.NTZ R20, R3 ;  /* 0x0000000300147305 */ /* 0x000064000020f000 */
[----:B---34-:R-:W-:Y:S05]  /*8c40*/  @!P0 BRA `(.L_x_190) ;  /* 0x0000000000288947 */ /* 0x018fea0003800000 */
[----:B0-----:R-:W0:Y:S02]  /*8c50*/  LDC R3, c[0x0][0x634] ;  /* 0x00018d00ff037b82 */ /* 0x001e240000000800 */
        /* <DEDUP_REMOVED lines=9> */
.L_x_190:
[----:B------:R-:W3:Y:S01]  /*8cf0*/  LDC.64 R28, c[0x0][0x640] ;  /* 0x00019000ff1c7b82 */ /* 0x000ee20000000a00 */
[-CC-:B------:R-:W-:Y:S01]  /*8d00*/  SHF.R.U64 R105, R8, R0.reuse, R9.reuse ;  /* 0x0000000008697219 */ /* 0x180fe20000001209 */
[----:B-1----:R-:W-:Y:S01]  /*8d10*/  IMAD.MOV R20, RZ, RZ, -R20 ;  /* 0x000000ffff147224 */ /* 0x002fe200078e0a14 */
[----:B------:R-:W-:Y:S01]  /*8d20*/  SHF.R.U32.HI R0, RZ, R0, R9 ;  /* 0x00000000ff007219 */ /* 0x000fe20000011609 */
[----:B------:R-:W-:Y:S01]  /*8d30*/  ULDC UR4, c[0x0][0x154] ;  /* 0x0000550000047ab9 */ /* 0x000fe20000000800 */
[----:B0-----:R-:W-:Y:S01]  /*8d40*/  IADD3 R3, P0, RZ, -R105, RZ ;  /* 0x80000069ff037210 */ /* 0x001fe20007f1e0ff */
[----:B------:R-:W-:Y:S02]  /*8d50*/  IMAD R21, R21, R20, R12 ;  /* 0x0000001415157224 */ /* 0x000fe400078e020c */
[----:B------:R-:W0:Y:S01]  /*8d60*/  LDC R6, c[0x0][0x618] ;  /* 0x00018600ff067b82 */ /* 0x000e220000000800 */
[----:B------:R-:W-:Y:S02]  /*8d70*/  IMAD.MOV.U32 R7, RZ, RZ, 0x1 ;  /* 0x00000001ff077424 */ /* 0x000fe400078e00ff */
[----:B------:R-:W-:-:S04]  /*8d80*/  IMAD.X R5, RZ, RZ, ~R0, P0 ;  /* 0x000000ffff057224 */ /* 0x000fc800000e0e00 */
[-C--:B--2---:R-:W-:Y:S01]  /*8d90*/  IMAD R0, R5, R14.reuse, RZ ;  /* 0x0000000e05007224 */ /* 0x084fe200078e02ff */
[----:B------:R-:W1:Y:S01]  /*8da0*/  LDC R8, c[0x0][0x608] ;  /* 0x00018200ff087b82 */ /* 0x000e620000000800 */
[----:B------:R-:W-:-:S04]  /*8db0*/  IMAD.WIDE.U32 R4, R3, R14, R16 ;  /* 0x0000000e03047225 */ /* 0x000fc800078e0010 */
[----:B------:R-:W-:Y:S01]  /*8dc0*/  IMAD R3, R3, R15, R0 ;  /* 0x0000000f03037224 */ /* 0x000fe200078e0200 */
[----:B------:R-:W-:Y:S02]  /*8dd0*/  I2FP.F32.U32 R0, R24 ;  /* 0x0000001800007245 */ /* 0x000fe40000201000 */
[----:B------:R-:W2:Y:S01]  /*8de0*/  LDC R26, c[0x0][0x658] ;  /* 0x00019600ff1a7b82 */ /* 0x000ea20000000800 */
[----:B------:R-:W-:Y:S01]  /*8df0*/  IMAD.IADD R3, R5, 0x1, R3 ;  /* 0x0000000105037824 */ /* 0x000fe200078e0203 */
[----:B---3--:R-:W-:Y:S01]  /*8e00*/  ISETP.NE.U32.AND P0, PT, R28, RZ, PT ;  /* 0x000000ff1c00720c */ /* 0x008fe20003f05070 */
[----:B------:R-:W-:Y:S01]  /*8e10*/  FMUL R0, R0, UR4 ;  /* 0x0000000400007c20 */ /* 0x000fe20008400000 */
[----:B------:R-:W-:Y:S02]  /*8e20*/  IMAD.MOV.U32 R5, RZ, RZ, -0x1 ;  /* 0xffffffffff057424 */ /* 0x000fe400078e00ff */
[----:B------:R-:W-:Y:S01]  /*8e30*/  ISETP.NE.AND.EX P0, PT, R29, RZ, PT, P0 ;  /* 0x000000ff1d00720c */ /* 0x000fe20003f05300 */
[----:B------:R3:W4:Y:S01]  /*8e40*/  F2I.U32.TRUNC.NTZ R13, R0 ;  /* 0x00000000000d7305 */ /* 0x000722000020f000 */
[----:B------:R-:W3:Y:S01]  /*8e50*/  LDC R15, c[0x0][0x148] ;  /* 0x00005200ff0f7b82 */ /* 0x000ee20000000800 */
[----:B0-----:R-:W-:-:S02]  /*8e60*/  SHF.R.U64 R12, R4, R6, R3 ;  /* 0x00000006040c7219 */ /* 0x001fc40000001203 */
[----:B------:R-:W-:-:S05]  /*8e70*/  SHF.R.U32.HI R3, RZ, R6, R3 ;  /* 0x00000006ff037219 */ /* 0x000fca0000011603 */
[----:B------:R-:W0:Y:S01]  /*8e80*/  LDC R20, c[0x0][0x600] ;  /* 0x00018000ff147b82 */ /* 0x000e220000000800 */
[-CC-:B-1----:R-:W-:Y:S02]  /*8e90*/  SHF.R.U64 R10, R12, R8.reuse, R3.reuse ;  /* 0x000000080c0a7219 */ /* 0x182fe40000001203 */
[----:B------:R-:W-:-:S05]  /*8ea0*/  SHF.R.U32.HI R3, RZ, R8, R3 ;  /* 0x00000008ff037219 */ /* 0x000fca0000011603 */
[----:B------:R-:W1:Y:S01]  /*8eb0*/  LDC R27, c[0x0][0x648] ;  /* 0x00019200ff1b7b82 */ /* 0x000e620000000800 */
[-C--:B--2---:R-:W-:Y:S02]  /*8ec0*/  SHF.L.U32 R4, R5, R26.reuse, RZ ;  /* 0x0000001a05047219 */ /* 0x084fe400000006ff */
[-CC-:B------:R-:W-:Y:S02]  /*8ed0*/  SHF.R.U64 R14, R10, R26.reuse, R3.reuse ;  /* 0x0000001a0a0e7219 */ /* 0x180fe40000001203 */
[----:B------:R-:W-:Y:S02]  /*8ee0*/  SHF.R.U32.HI R5, RZ, R26, R3 ;  /* 0x0000001aff057219 */ /* 0x000fe40000011603 */
[----:B------:R-:W-:Y:S01]  /*8ef0*/  LOP3.LUT R25, RZ, R4, RZ, 0x33, !PT ;  /* 0x00000004ff197212 */ /* 0x000fe200078e33ff */
[----:B------:R-:W2:Y:S01]  /*8f00*/  LDC R30, c[0x0][0x638] ;  /* 0x00018e00ff1e7b82 */ /* 0x000ea20000000800 */
[----:B------:R-:W-:Y:S01]  /*8f10*/  SHF.L.U32 R26, R7, R26, RZ ;  /* 0x0000001a071a7219 */ /* 0x000fe200000006ff */
[----:B------:R-:W-:-:S06]  /*8f20*/  IMAD.MOV.U32 R4, RZ, RZ, R14 ;  /* 0x000000ffff047224 */ /* 0x000fcc00078e000e */
[----:B------:R-:W0:Y:S01]  /*8f30*/  LDC R31, c[0x0][0x610] ;  /* 0x00018400ff1f7b82 */ /* 0x000e220000000800 */
[----:B----4-:R-:W-:Y:S05]  /*8f40*/  @!P0 BRA `(.L_x_191) ;  /* 0x0000000000288947 */ /* 0x010fea0003800000 */
        /* <DEDUP_REMOVED lines=10> */
.L_x_191:
[----:B------:R-:W-:Y:S01]  /*8ff0*/  ISETP.NE.AND P0, PT, R2, 0x1, PT ;  /* 0x000000010200780c */ /* 0x000fe20003f05270 */
[----:B0-----:R-:W-:Y:S01]  /*9000*/  VIADD R7, R20, 0xffffffff ;  /* 0xffffffff14077836 */ /* 0x001fe20000000000 */
[----:B-1-3--:R-:W-:Y:S01]  /*9010*/  SHF.R.U64 R0, R4, R27, R5 ;  /* 0x0000001b04007219 */ /* 0x00afe20000001205 */
[----:B------:R-:W-:Y:S01]  /*9020*/  IMAD.MOV R13, RZ, RZ, -R13 ;  /* 0x000000ffff0d7224 */ /* 0x000fe200078e0a0d */
[----:B------:R-:W-:Y:S01]  /*9030*/  LOP3.LUT R5, R10, R25, RZ, 0xc0, !PT ;  /* 0x000000190a057212 */ /* 0x000fe200078ec0ff */
[----:B------:R-:W-:Y:S01]  /*9040*/  IMAD.MOV.U32 R4, RZ, RZ, 0x1 ;  /* 0x00000001ff047424 */ /* 0x000fe200078e00ff */
[----:B------:R-:W-:Y:S01]  /*9050*/  LOP3.LUT R12, R12, R7, RZ, 0xc0, !PT ;  /* 0x000000070c0c7212 */ /* 0x000fe200078ec0ff */
[----:B------:R-:W-:Y:S02]  /*9060*/  IMAD.MOV R3, RZ, RZ, -R0 ;  /* 0x000000ffff037224 */ /* 0x000fe400078e0a00 */
[----:B------:R-:W-:Y:S02]  /*9070*/  IMAD R0, R26, R0, R5 ;  /* 0x000000001a007224 */ /* 0x000fe400078e0205 */
[----:B--2---:R-:W-:-:S02]  /*9080*/  IMAD R3, R3, R30, R14 ;  /* 0x0000001e03037224 */ /* 0x004fc400078e020e */
[----:B------:R-:W-:Y:S02]  /*9090*/  @P0 IMAD R21, R15, R13, R24 ;  /* 0x0000000d0f150224 */ /* 0x000fe400078e0218 */
[----:B------:R-:W-:Y:S01]  /*90a0*/  IMAD R5, R3, R20, R12 ;  /* 0x0000001403057224 */ /* 0x000fe200078e020c */
[----:B------:R-:W-:Y:S01]  /*90b0*/  PRMT R3, R4, 0x7610, R3 ;  /* 0x0000761004037816 */ /* 0x000fe20000000003 */
[----:B------:R-:W-:-:S05]  /*90c0*/  IMAD R0, R0, R31, R21 ;  /* 0x0000001f00007224 */ /* 0x000fca00078e0215 */
[----:B------:R-:W-:Y:S02]  /*90d0*/  SEL R108, R5, R0, !P0 ;  /* 0x00000000056c7207 */ /* 0x000fe40004000000 */
[----:B------:R-:W-:-:S07]  /*90e0*/  SEL R0, R0, R5, !P0 ;  /* 0x0000000500007207 */ /* 0x000fce0004000000 */
.L_x_189:
[----:B------:R-:W-:Y:S01]  /*90f0*/  LOP3.LUT P0, RZ, R3, 0xff, RZ, 0xc0, !PT ;  /* 0x000000ff03ff7812 */ /* 0x000fe2000780c0ff */
[----:B------:R-:W-:-:S12]  /*9100*/  IMAD.MOV.U32 R107, RZ, RZ, R0 ;  /* 0x000000ffff6b7224 */ /* 0x000fd800078e0000 */
[----:B------:R-:W-:Y:S05]  /*9110*/  @P0 BRA `(.L_x_192) ;  /* 0xffffff80003c0947 */ /* 0x000fea000383ffff */
[----:B------:R-:W-:Y:S05]  /*9120*/  EXIT ;  /* 0x000000000000794d */ /* 0x000fea0003800000 */
.L_x_7:
[----:B0-----:R-:W-:Y:S01]  /*9130*/  ULDC.64 UR4, c[0x0][0x650] ;  /* 0x0001940000047ab9 */ /* 0x001fe20000000a00 */
        /* <DEDUP_REMOVED lines=25> */
.L_x_194:
[----:B------:R-:W0:Y:S01]  /*92d0*/  LDC.64 R28, c[0x0][0x640] ;  /* 0x00019000ff1c7b82 */ /* 0x000e220000000a00 */
[-CC-:B------:R-:W-:Y:S01]  /*92e0*/  SHF.R.U64 R22, R12, R6.reuse, R13.reuse ;  /* 0x000000060c167219 */ /* 0x180fe2000000120d */
[----:B------:R-:W-:Y:S01]  /*92f0*/  IMAD.MOV.U32 R30, RZ, RZ, 0x1 ;  /* 0x00000001ff1e7424 */ /* 0x000fe200078e00ff */
[----:B------:R-:W-:Y:S02]  /*9300*/  SHF.R.U32.HI R6, RZ, R6, R13 ;  /* 0x00000006ff067219 */ /* 0x000fe4000001160d */
        /* <DEDUP_REMOVED lines=8> */
[----:B------:R-:W-:Y:S01]  /*9390*/  IMAD.IADD R9, R9, 0x1, R11 ;  /* 0x0000000109097824 */ /* 0x000fe200078e020b */
[----:B0-----:R-:W-:-:S04]  /*93a0*/  ISETP.NE.U32.AND P0, PT, R28, RZ, PT ;  /* 0x000000ff1c00720c */ /* 0x001fc80003f05070 */
[----:B------:R-:W-:Y:S02]  /*93b0*/  ISETP.NE.AND.EX P0, PT, R29, RZ, PT, P0 ;  /* 0x000000ff1d00720c */ /* 0x000fe40003f05300 */
[----:B------:R-:W0:Y:S01]  /*93c0*/  LDC R20, c[0x0][0x600] ;  /* 0x00018000ff147b82 */ /* 0x000e220000000800 */
[-CC-:B-1----:R-:W-:Y:S01]  /*93d0*/  SHF.R.U64 R14, R8, R10.reuse, R9.reuse ;  /* 0x0000000a080e7219 */ /* 0x182fe20000001209 */
[----:B------:R-:W-:Y:S01]  /*93e0*/  IMAD.MOV.U32 R8, RZ, RZ, -0x1 ;  /* 0xffffffffff087424 */ /* 0x000fe200078e00ff */
[----:B------:R-:W-:-:S05]  /*93f0*/  SHF.R.U32.HI R9, RZ, R10, R9 ;  /* 0x0000000aff097219 */ /* 0x000fca0000011609 */
[----:B------:R-:W1:Y:S01]  /*9400*/  LDC R24, c[0x0][0x648] ;  /* 0x00019200ff187b82 */ /* 0x000e620000000800 */
[-CC-:B--2---:R-:W-:Y:S02]  /*9410*/  SHF.R.U64 R23, R14, R12.reuse, R9.reuse ;  /* 0x0000000c0e177219 */ /* 0x184fe40000001209 */
[----:B------:R-:W-:-:S05]  /*9420*/  SHF.R.U32.HI R6, RZ, R12, R9 ;  /* 0x0000000cff067219 */ /* 0x000fca0000011609 */
[----:B------:R-:W2:Y:S01]  /*9430*/  LDC R26, c[0x0][0x638] ;  /* 0x00018e00ff1a7b82 */ /* 0x000ea20000000800 */
[-C--:B---3--:R-:W-:Y:S02]  /*9440*/  SHF.L.U32 R8, R8, R27.reuse, RZ ;  /* 0x0000001b08087219 */ /* 0x088fe400000006ff */
[-CC-:B------:R-:W-:Y:S02]  /*9450*/  SHF.R.U64 R25, R23, R27.reuse, R6.reuse ;  /* 0x0000001b17197219 */ /* 0x180fe40000001206 */
[----:B------:R-:W-:Y:S02]  /*9460*/  LOP3.LUT R32, RZ, R8, RZ, 0x33, !PT ;  /* 0x00000008ff207212 */ /* 0x000fe400078e33ff */
[----:B------:R-:W-:Y:S01]  /*9470*/  SHF.R.U32.HI R9, RZ, R27, R6 ;  /* 0x0000001bff097219 */ /* 0x000fe20000011606 */
[----:B------:R-:W3:Y:S01]  /*9480*/  LDC R31, c[0x0][0x610] ;  /* 0x00018400ff1f7b82 */ /* 0x000ee20000000800 */
[----:B------:R-:W-:Y:S01]  /*9490*/  IMAD.MOV.U32 R8, RZ, RZ, R25 ;  /* 0x000000ffff087224 */ /* 0x000fe200078e0019 */
[----:B------:R-:W-:Y:S06]  /*94a0*/  @!P0 BRA `(.L_x_195) ;  /* 0x0000000000288947 */ /* 0x000fec0003800000 */
        /* <DEDUP_REMOVED lines=10> */
.L_x_195:
[----:B------:R-:W-:Y:S02]  /*9550*/  ISETP.NE.AND P0, PT, R2, 0x1, PT ;  /* 0x000000010200780c */ /* 0x000fe40003f05270 */
[----:B-1----:R-:W-:Y:S01]  /*9560*/  SHF.R.U64 R6, R8, R24, R9 ;  /* 0x0000001808067219 */ /* 0x002fe20000001209 */
[----:B0-----:R-:W-:Y:S01]  /*9570*/  VIADD R9, R20, 0xffffffff ;  /* 0xffffffff14097836 */ /* 0x001fe20000000000 */
[----:B------:R-:W-:Y:S02]  /*9580*/  SHF.L.U32 R30, R30, R27, RZ ;  /* 0x0000001b1e1e7219 */ /* 0x000fe400000006ff */
[----:B------:R-:W-:Y:S01]  /*9590*/  LOP3.LUT R5, R23, R32, RZ, 0xc0, !PT ;  /* 0x0000002017057212 */ /* 0x000fe200078ec0ff */
[----:B------:R-:W-:-:S04]  /*95a0*/  IMAD.MOV R8, RZ, RZ, -R6 ;  /* 0x000000ffff087224 */ /* 0x000fc800078e0a06 */
[----:B------:R-:W-:Y:S01]  /*95b0*/  IMAD R6, R30, R6, R5 ;  /* 0x000000061e067224 */ /* 0x000fe200078e0205 */
[----:B------:R-:W-:Y:S01]  /*95c0*/  LOP3.LUT R5, R14, R9, RZ, 0xc0, !PT ;  /* 0x000000090e057212 */ /* 0x000fe200078ec0ff */
[----:B------:R-:W-:Y:S02]  /*95d0*/  @P0 IMAD R3, R7, R21, R4 ;  /* 0x0000001507030224 */ /* 0x000fe400078e0204 */
[----:B--2---:R-:W-:Y:S02]  /*95e0*/  IMAD R4, R8, R26, R25 ;  /* 0x0000001a08047224 */ /* 0x004fe400078e0219 */
[----:B---3--:R-:W-:Y:S02]  /*95f0*/  IMAD R3, R6, R31, R3 ;  /* 0x0000001f06037224 */ /* 0x008fe400078e0203 */
[----:B------:R-:W-:Y:S02]  /*9600*/  IMAD R4, R4, R20, R5 ;  /* 0x0000001404047224 */ /* 0x000fe400078e0205 */
[----:B------:R-:W-:-:S02]  /*9610*/  IMAD.MOV.U32 R8, RZ, RZ, 0x1 ;  /* 0x00000001ff087424 */ /* 0x000fc400078e00ff */
[----:B------:R-:W-:Y:S01]  /*9620*/  IMAD.MOV.U32 R6, RZ, RZ, R22 ;  /* 0x000000ffff067224 */ /* 0x000fe200078e0016 */
[----:B------:R-:W-:Y:S02]  /*9630*/  SEL R20, R4, R3, !P0 ;  /* 0x0000000304147207 */ /* 0x000fe40004000000 */
[----:B------:R-:W-:-:S07]  /*9640*/  SEL R13, R3, R4, !P0 ;  /* 0x00000004030d7207 */ /* 0x000fce0004000000 */
.L_x_193:
[----:B------:R-:W-:-:S08]  /*9650*/  NOP ;  /* 0x0000000000007918 */ /* 0x000fd00000000000 */
[----:B------:R-:W0:-:S00]  /*9660*/  USETMAXREG.DEALLOC.CTAPOOL 0x28 ;  /* 0x00000028000079c8 */ /* 0x000e0000080e0500 */
[----:B0-----:R-:W-:-:S13]  /*9670*/  ISETP.NE.AND P0, PT, R0, RZ, PT ;  /* 0x000000ff0000720c */ /* 0x001fda0003f05270 */
[----:B------:R-:W-:Y:S05]  /*9680*/  @P0 EXIT ;  /* 0x000000000000094d */ /* 0x000fea0003800000 */
[----:B------:R-:W-:Y:S01]  /*9690*/  LOP3.LUT P0, RZ, R8, 0xff, RZ, 0xc0, !PT ;  /* 0x000000ff08ff7812 */ /* 0x000fe2000780c0ff */
[----:B------:R-:W-:Y:S02]  /*96a0*/  IMAD.MOV.U32 R0, RZ, RZ, 0x1 ;  /* 0x00000001ff007424 */ /* 0x000fe400078e00ff */
[----:B------:R-:W-:-:S10]  /*96b0*/  IMAD.MOV.U32 R3, RZ, RZ, RZ ;  /* 0x000000ffff037224 */ /* 0x000fd400078e00ff */
[----:B------:R-:W-:Y:S05]  /*96c0*/  @!P0 BRA `(.L_x_196) ;  /* 0x0000000c003c8947 */ /* 0x000fea0003800000 */
[----:B------:R-:W0:Y:S01]  /*96d0*/  LDC R0, c[0x0][0x28c] ;  /* 0x0000a300ff007b82 */ /* 0x000e220000000800 */
[----:B------:R-:W1:Y:S01]  /*96e0*/  S2R R9, SR_CgaCtaId ;  /* 0x0000000000097919 */ /* 0x000e620000008800 */
[----:B------:R-:W-:Y:S01]  /*96f0*/  ULDC UR5, c[0x0][0x600] ;  /* 0x0001800000057ab9 */ /* 0x000fe20000000800 */
[----:B------:R-:W-:Y:S01]  /*9700*/  ULDC UR4, c[0x0][0xc] ;  /* 0x0000030000047ab9 */ /* 0x000fe20000000800 */
[----:B------:R-:W-:Y:S01]  /*9710*/  UIADD3 UR16, UR5, -0x1, URZ ;  /* 0xffffffff05107890 */ /* 0x000fe2000fffe03f */
[----:B------:R-:W-:Y:S01]  /*9720*/  BSSY B0, `(.L_x_196) ;  /* 0x00000c9000007945 */ /* 0x000fe20003800000 */
[----:B------:R-:W-:Y:S01]  /*9730*/  ULDC UR6, c[0x0][0x658] ;  /* 0x0001960000067ab9 */ /* 0x000fe20000000800 */
[----:B------:R-:W-:Y:S01]  /*9740*/  ULDC UR5, c[0x0][0x10] ;  /* 0x0000040000057ab9 */ /* 0x000fe20000000800 */
[----:B------:R-:W-:Y:S01]  /*9750*/  UMOV UR7, 0xffffffff ;  /* 0xffffffff00077882 */ /* 0x000fe20000000000 */
[----:B------:R-:W-:Y:S01]  /*9760*/  UMOV UR8, 0x1 ;  /* 0x0000000100087882 */ /* 0x000fe20000000000 */
[----:B------:R-:W-:Y:S01]  /*9770*/  UIMAD.WIDE.U32 UR4, UR4, UR5, URZ ;  /* 0x00000005040472a5 */ /* 0x000fe2000f8e003f */
[----:B------:R-:W-:Y:S01]  /*9780*/  IMAD.MOV.U32 R11, RZ, RZ, 0x1 ;  /* 0x00000001ff0b7424 */ /* 0x000fe200078e00ff */
[----:B------:R-:W-:Y:S01]  /*9790*/  USHF.L.U32 UR7, UR7, UR6, URZ ;  /* 0x0000000607077299 */ /* 0x000fe2000800063f */
[----:B------:R-:W-:Y:S01]  /*97a0*/  LOP3.LUT R8, R19, 0x2, RZ, 0xfc, !PT ;  /* 0x0000000213087812 */ /* 0x000fe200078efcff */
[----:B------:R-:W-:-:S02]  /*97b0*/  USHF.L.U32 UR18, UR8, UR6, URZ ;  /* 0x0000000608127299 */ /* 0x000fc4000800063f */
[----:B------:R-:W-:Y:S01]  /*97c0*/  ULOP3.LUT UR17, URZ, UR7, URZ, 0x33, !UPT ;  /* 0x000000073f117292 */ /* 0x000fe2000f8e333f */
[----:B------:R-:W-:Y:S01]  /*97d0*/  ULDC UR6, c[0x0][0x14] ;  /* 0x0000050000067ab9 */ /* 0x000fe20000000800 */
[----:B------:R-:W-:Y:S01]  /*97e0*/  ULDC.64 UR22, c[0x0][0x198] ;  /* 0x0000660000167ab9 */ /* 0x000fe20000000a00 */
[----:B------:R-:W-:Y:S02]  /*97f0*/  UIMAD.WIDE.U32 UR20, UR4, UR6, URZ ;  /* 0x00000006041472a5 */ /* 0x000fe4000f8e003f */
[----:B------:R-:W-:Y:S01]  /*9800*/  UIMAD UR13, UR5, UR6, URZ ;  /* 0x00000006050d72a4 */ /* 0x000fe2000f8e023f */
[----:B0-----:R-:W-:-:S03]  /*9810*/  VIADD R0, R0, 0x3f ;  /* 0x0000003f00007836 */ /* 0x001fc60000000000 */
[----:B------:R-:W-:Y:S02]  /*9820*/  UIADD3 UR13, UR21, UR13, URZ ;  /* 0x0000000d150d7290 */ /* 0x000fe4000fffe03f */
[----:B------:R-:W-:-:S04]  /*9830*/  SHF.R.S32.HI R3, RZ, 0x1f, R0 ;  /* 0x0000001fff037819 */ /* 0x000fc80000011400 */
[----:B------:R-:W-:Y:S01]  /*9840*/  LEA.HI R3, R3, R0, RZ, 0x6 ;  /* 0x0000000003037211 */ /* 0x000fe200078f30ff */
[----:B------:R-:W-:Y:S01]  /*9850*/  IMAD.MOV.U32 R0, RZ, RZ, 0x1 ;  /* 0x00000001ff007424 */ /* 0x000fe200078e00ff */
[----:B-1----:R-:W-:Y:S02]  /*9860*/  LOP3.LUT R9, R9, 0x1, RZ, 0xc0, !PT ;  /* 0x0000000109097812 */ /* 0x002fe400078ec0ff */
[----:B------:R-:W-:Y:S01]  /*9870*/  SHF.R.S32.HI R10, RZ, 0x6, R3 ;  /* 0x00000006ff0a7819 */ /* 0x000fe20000011403 */
[----:B------:R-:W-:-:S04]  /*9880*/  IMAD.MOV.U32 R3, RZ, RZ, RZ ;  /* 0x000000ffff037224 */ /* 0x000fc800078e00ff */
[----:B------:R-:W-:-:S07]  /*9890*/  VIADD R12, R10, 0x1 ;  /* 0x000000010a0c7836 */ /* 0x000fce0000000000 */
.L_x_207:
[----:B------:R-:W-:-:S03]  /*98a0*/  UMOV UR4, 0xffffffff ;  /* 0xffffffff00047882 */ /* 0x000fc60000000000 */
[----:B------:R-:W-:Y:S05]  /*98b0*/  BRA.DIV UR4, `(.L_x_197) ;  /* 0x0000000e04d07947 */ /* 0x000fea000b800000 */
[----:B------:R-:W-:-:S13]  /*98c0*/  ELECT P6, URZ, PT ;  /* 0x00000000003f782f */ /* 0x000fda00038c0000 */
.L_x_219:
[----:B------:R-:W0:Y:S01]  /*98d0*/  LDC R4, c[0x0][0x28c] ;  /* 0x0000a300ff047b82 */ /* 0x000e220000000800 */
[----:B------:R-:W-:Y:S01]  /*98e0*/  BSSY B1, `(.L_x_198) ;  /* 0x000003a000017945 */ /* 0x000fe20003800000 */
[----:B0-----:R-:W-:-:S13]  /*98f0*/  ISETP.LT.OR P6, PT, R4, 0x1, !P6 ;  /* 0x000000010400780c */ /* 0x001fda00077c1670 */
[----:B------:R-:W-:Y:S05]  /*9900*/  @P6 BRA `(.L_x_199) ;  /* 0x0000000000dc6947 */ /* 0x000fea0003800000 */
[----:B------:R-:W-:Y:S02]  /*9910*/  IMAD R20, R20, 0x2, R9 ;  /* 0x0000000214147824 */ /* 0x000fe400078e0209 */
[----:B------:R-:W-:Y:S02]  /*9920*/  IMAD.SHL.U32 R21, R13, 0x100, RZ ;  /* 0x000001000d157824 */ /* 0x000fe400078e00ff */
[----:B------:R-:W-:Y:S02]  /*9930*/  IMAD.MOV.U32 R22, RZ, RZ, RZ ;  /* 0x000000ffff167224 */ /* 0x000fe400078e00ff */
[----:B------:R-:W-:Y:S02]  /*9940*/  IMAD.MOV.U32 R4, RZ, RZ, R12 ;  /* 0x000000ffff047224 */ /* 0x000fe400078e000c */
[----:B------:R-:W-:Y:S02]  /*9950*/  IMAD.MOV.U32 R5, RZ, RZ, R0 ;  /* 0x000000ffff057224 */ /* 0x000fe400078e0000 */
[----:B------:R-:W-:-:S02]  /*9960*/  IMAD.MOV.U32 R14, RZ, RZ, R3 ;  /* 0x000000ffff0e7224 */ /* 0x000fc400078e0003 */
[----:B------:R-:W-:-:S07]  /*9970*/  IMAD R15, R20, 0x28, RZ ;  /* 0x00000028140f7824 */ /* 0x000fce00078e02ff */
.L_x_202:
[----:B------:R-:W0:Y:S01]  /*9980*/  S2R R20, SR_CgaCtaId ;  /* 0x0000000000147919 */ /* 0x000e220000008800 */
[----:B------:R-:W-:Y:S02]  /*9990*/  MOV R7, 0x400 ;  /* 0x0000040000077802 */ /* 0x000fe40000000f00 */
[----:B------:R-:W-:-:S13]  /*99a0*/  LOP3.LUT P1, RZ, R18, 0x7f, RZ, 0xc0, !PT ;  /* 0x0000007f12ff7812 */ /* 0x000fda000782c0ff */
[----:B------:R-:W1:Y:S01]  /*99b0*/  @!P1 LDC R13, c[0x0][0x500] ;  /* 0x00014000ff0d9b82 */ /* 0x000e620000000800 */
[----:B0-----:R-:W-:Y:S02]  /*99c0*/  LEA R23, R20, R7, 0x18 ;  /* 0x0000000714177211 */ /* 0x001fe400078ec0ff */
[----:B------:R-:W-:-:S03]  /*99d0*/  SHF.L.U32 R7, R5, 0x1f, RZ ;  /* 0x0000001f05077819 */ /* 0x000fc600000006ff */
[----:B------:R-:W-:-:S04]  /*99e0*/  IMAD R20, R14, 0x8, R23 ;  /* 0x000000080e147824 */ /* 0x000fc800078e0217 */
[----:B------:R-:W0:Y:S02]  /*99f0*/  SYNCS.PHASECHK.TRANS64.TRYWAIT P0, [R20+URZ+0x28], R7 ;  /* 0x00002807140075a7 */ /* 0x000e24000800017f */
[----:B01----:R-:W-:Y:S05]  /*9a00*/  @!P0 BRA `(.L_x_200) ;  /* 0x0000000c009c8947 */ /* 0x003fea0003800000 */
.L_x_220:
[----:B0-----:R-:W-:Y:S01]  /*9a10*/  PRMT R7, R8, 0x9910, RZ ;  /* 0x0000991008077816 */ /* 0x001fe200000000ff */
[----:B------:R0:W-:Y:S03]  /*9a20*/  @!P1 SYNCS.ARRIVE.TRANS64 RZ, [R20+URZ], R13 ;  /* 0x0000000d14ff99a7 */ /* 0x0001e6000800003f */
[----:B------:R-:W-:-:S13]  /*9a30*/  ISETP.NE.AND P0, PT, R7, 0x2, PT ;  /* 0x000000020700780c */ /* 0x000fda0003f05270 */
[----:B0-----:R-:W-:Y:S05]  /*9a40*/  @P0 BRA `(.L_x_201) ;  /* 0x0000000000040947 */ /* 0x001fea0003800000 */
[----:B------:R-:W-:Y:S01]  /*9a50*/  BPT.TRAP 0x1 ;  /* 0x000000040000795c */ /* 0x000fe20000300000 */
.L_x_201:
[----:B------:R-:W-:Y:S01]  /*9a60*/  IMAD R7, R14, 0x2, R9 ;  /* 0x000000020e077824 */ /* 0x000fe200078e0209 */
[----:B------:R-:W-:Y:S01]  /*9a70*/  R2UR UR9, R20 ;  /* 0x00000000140972ca */ /* 0x000fe200000e0000 */
[--C-:B------:R-:W-:Y:S01]  /*9a80*/  IMAD R13, R14, 0x8000, R23.reuse ;  /* 0x000080000e0d7824 */ /* 0x100fe200078e0217 */
[----:B------:R-:W-:Y:S01]  /*9a90*/  UIADD3 UR4, UP0, UR22, 0xf0, URZ ;  /* 0x000000f016047890 */ /* 0x000fe2000ff1e03f */
[----:B------:R-:W-:Y:S01]  /*9aa0*/  IMAD R7, R7, 0xa00, RZ ;  /* 0x00000a0007077824 */ /* 0x000fe200078e02ff */
[----:B------:R-:W-:Y:S01]  /*9ab0*/  R2UR UR11, R21 ;  /* 0x00000000150b72ca */ /* 0x000fe200000e0000 */
[----:B------:R-:W-:Y:S01]  /*9ac0*/  VIADD R4, R4, 0xffffffff ;  /* 0xffffffff04047836 */ /* 0x000fe20000000000 */
[----:B------:R-:W-:Y:S01]  /*9ad0*/  R2UR UR5, R13 ;  /* 0x000000000d0572ca */ /* 0x000fe200000e0000 */
[----:B------:R-:W-:Y:S01]  /*9ae0*/  IMAD R7, R7, 0x2, R23 ;  /* 0x0000000207077824 */ /* 0x000fe200078e0217 */
[----:B------:R-:W-:Y:S01]  /*9af0*/  R2UR UR10, R22 ;  /* 0x00000000160a72ca */ /* 0x000fe200000e0000 */
[----:B------:R-:W-:Y:S01]  /*9b00*/  UIADD3 UR24, UP1, UR22, 0x1f0, URZ ;  /* 0x000001f016187890 */ /* 0x000fe2000ff3e03f */
[----:B------:R-:W-:Y:S01]  /*9b10*/  R2UR UR12, R6 ;  /* 0x00000000060c72ca */ /* 0x000fe200000e0000 */
[----:B------:R-:W-:Y:S01]  /*9b20*/  VIADD R14, R14, 0x1 ;  /* 0x000000010e0e7836 */ /* 0x000fe20000000000 */
[----:B------:R-:W-:Y:S01]  /*9b30*/  R2UR UR8, R7 ;  /* 0x00000000070872ca */ /* 0x000fe200000e0000 */
[----:B------:R-:W-:Y:S01]  /*9b40*/  UIADD3.X UR25, URZ, UR23, URZ, UP1, !UPT ;  /* 0x000000173f197290 */ /* 0x000fe20008ffe43f */
[----:B------:R-:W-:Y:S01]  /*9b50*/  R2UR UR19, R15 ;  /* 0x000000000f1372ca */ /* 0x000fe200000e0000 */
[----:B------:R-:W-:Y:S01]  /*9b60*/  UMOV UR6, 0x0 ;  /* 0x0000000000067882 */ /* 0x000fe20000000000 */
[----:B------:R-:W-:Y:S01]  /*9b70*/  ISETP.GT.AND P1, PT, R4, 0x1, PT ;  /* 0x000000010400780c */ /* 0x000fe20003f24270 */
[----:B------:R-:W-:Y:S01]  /*9b80*/  UMOV UR7, 0x10000000 ;  /* 0x1000000000077882 */ /* 0x000fe20000000000 */
[----:B------:R-:W-:Y:S01]  /*9b90*/  ISETP.NE.AND P0, PT, R14, 0x5, PT ;  /* 0x000000050e00780c */ /* 0x000fe20003f05270 */
[----:B------:R-:W-:Y:S01]  /*9ba0*/  UIADD3 UR14, UR5, 0x100, URZ ;  /* 0x00000100050e7890 */ /* 0x000fe2000fffe03f */
[----:B------:R-:W-:Y:S01]  /*9bb0*/  VIADD R22, R22, 0x40 ;  /* 0x0000004016167836 */ /* 0x000fe20000000000 */
[----:B------:R-:W-:Y:S01]  /*9bc0*/  UIADD3.X UR5, URZ, UR23, URZ, UP0, !UPT ;  /* 0x000000173f057290 */ /* 0x000fe200087fe43f */
[----:B------:R-:W-:Y:S01]  /*9bd0*/  SEL R20, RZ, 0x1, P0 ;  /* 0x00000001ff147807 */ /* 0x000fe20000000000 */
[----:B------:R-:W-:Y:S01]  /*9be0*/  UMOV UR26, 0x30000 ;  /* 0x00030000001a7882 */ /* 0x000fe20000000000 */
[----:B------:R-:W-:Y:S01]  /*9bf0*/  SEL R14, R14, RZ, P0 ;  /* 0x000000ff0e0e7207 */ /* 0x000fe20000000000 */
[----:B------:R-:W-:Y:S01]  /*9c00*/  UIADD3 UR15, UR8, 0x28100, URZ ;  /* 0x00028100080f7890 */ /* 0x000fe2000fffe03f */
[----:B------:R-:W-:-:S02]  /*9c10*/  LOP3.LUT R5, R5, R20, RZ, 0x3c, !PT ;  /* 0x0000001405057212 */ /* 0x000fc400078e3cff */
[----:B------:R-:W-:Y:S02]  /*9c20*/  UMOV UR8, UR14 ;  /* 0x0000000e00087c82 */ /* 0x000fe40008000000 */
[----:B------:R0:W-:Y:S02]  /*9c30*/  UTMALDG.3D [UR8], [UR4], desc[UR6] ;  /* 0x00000608040075b4 */ /* 0x0001e40008011000 */
[----:B0-----:R-:W-:Y:S01]  /*9c40*/  UMOV UR8, UR15 ;  /* 0x0000000f00087c82 */ /* 0x001fe20008000000 */
[----:B------:R-:W-:Y:S02]  /*9c50*/  UMOV UR11, UR19 ;  /* 0x00000013000b7c82 */ /* 0x000fe40008000000 */
[----:B------:R0:W-:Y:S02]  /*9c60*/  UTMALDG.3D.MULTICAST [UR8], [UR24], UR26, desc[UR6] ;  /* 0x00000608180073b4 */ /* 0x0001e4000801181a */
[----:B0-----:R-:W-:Y:S05]  /*9c70*/  @P1 BRA `(.L_x_202) ;  /* 0xfffffffc00401947 */ /* 0x001fea000383ffff */
.L_x_199:
[----:B------:R-:W-:Y:S05]  /*9c80*/  BSYNC B1 ;  /* 0x0000000000017941 */ /* 0x000fea0003800000 */
.L_x_198:
[----:B------:R-:W-:Y:S01]  /*9c90*/  LOP3.LUT P1, RZ, R11, 0xff, RZ, 0xc0, !PT ;  /* 0x000000ff0bff7812 */ /* 0x000fe2000782c0ff */
[C---:B------:R-:W-:Y:S01]  /*9ca0*/  IMAD.IADD R6, R10.reuse, 0x1, R3 ;  /* 0x000000010a067824 */ /* 0x040fe200078e0203 */
[----:B------:R-:W-:Y:S01]  /*9cb0*/  ULDC.64 UR4, c[0x0][0x650] ;  /* 0x0001940000047ab9 */ /* 0x000fe20000000a00 */
[----:B------:R-:W-:Y:S01]  /*9cc0*/  ISETP.GE.U32.AND P2, PT, R10, 0x5, PT ;  /* 0x000000050a00780c */ /* 0x000fe20003f46070 */
[----:B------:R-:W-:Y:S01]  /*9cd0*/  BSSY B1, `(.L_x_203) ;  /* 0x000006b000017945 */ /* 0x000fe20003800000 */
[----:B------:R-:W-:Y:S01]  /*9ce0*/  IMAD.MOV.U32 R13, RZ, RZ, -0x1 ;  /* 0xffffffffff0d7424 */ /* 0x000fe200078e00ff */
[----:B------:R-:W-:Y:S01]  /*9cf0*/  ISETP.GT.U32.AND P0, PT, R6, 0x4, PT ;  /* 0x000000040600780c */ /* 0x000fe20003f04070 */
[----:B------:R-:W-:Y:S01]  /*9d00*/  IMAD.MOV.U32 R20, RZ, RZ, -0x1 ;  /* 0xffffffffff147424 */ /* 0x000fe200078e00ff */
[----:B------:R-:W-:Y:S02]  /*9d10*/  PRMT R11, RZ, 0x7610, R11 ;  /* 0x00007610ff0b7816 */ /* 0x000fe4000000000b */
[----:B------:R-:W-:-:S03]  /*9d20*/  ISETP.LT.U32.AND P0, PT, R10, 0x5, P0 ;  /* 0x000000050a00780c */ /* 0x000fc60000701070 */
[----:B------:R-:W0:Y:S01]  /*9d30*/  @P1 S2R R5, SR_CgaCtaId ;  /* 0x0000000000051919 */ /* 0x000e220000008800 */
[----:B------:R-:W-:-:S04]  /*9d40*/  @P1 MOV R4, 0x400 ;  /* 0x0000040000041802 */ /* 0x000fc80000000f00 */
[----:B0-----:R-:W-:Y:S01]  /*9d50*/  @P1 LEA R3, R5, R4, 0x18 ;  /* 0x0000000405031211 */ /* 0x001fe200078ec0ff */
[----:B------:R-:W-:-:S03]  /*9d60*/  IMAD.WIDE.U32 R4, R6, -0x33333333, RZ ;  /* 0xcccccccd06047825 */ /* 0x000fc600078e00ff */
[----:B------:R0:W-:Y:S01]  /*9d70*/  @P1 SYNCS.ARRIVE.TRANS64.A1T0 RZ, [R3+URZ+0x68], RZ ;  /* 0x000068ff03ff19a7 */ /* 0x0001e2000810003f */
[----:B------:R-:W-:Y:S02]  /*9d80*/  IADD3 R16, P1, R16, UR20, RZ ;  /* 0x0000001410107c10 */ /* 0x000fe4000ff3e0ff */
[----:B------:R-:W-:Y:S02]  /*9d90*/  SHF.R.U32.HI R5, RZ, 0x2, R5 ;  /* 0x00000002ff057819 */ /* 0x000fe40000011605 */
[----:B------:R-:W-:Y:S02]  /*9da0*/  IADD3.X R17, R17, UR13, RZ, P1, !PT ;  /* 0x0000000d11117c10 */ /* 0x000fe40008ffe4ff */
[----:B------:R-:W-:Y:S02]  /*9db0*/  PRMT R4, RZ, 0x7610, R4 ;  /* 0x00007610ff047816 */ /* 0x000fe40000000004 */
[----:B0-----:R-:W-:Y:S02]  /*9dc0*/  SEL R3, RZ, 0x1, !P0 ;  /* 0x00000001ff037807 */ /* 0x001fe40004000000 */
[----:B------:R-:W-:-:S02]  /*9dd0*/  ISETP.GE.U32.AND P0, PT, R16, UR4, PT ;  /* 0x0000000410007c0c */ /* 0x000fc4000bf06070 */
[----:B------:R-:W-:Y:S01]  /*9de0*/  LOP3.LUT R0, R0, R3, RZ, 0x3c, !PT ;  /* 0x0000000300007212 */ /* 0x000fe200078e3cff */
[----:B------:R-:W-:Y:S01]  /*9df0*/  IMAD R3, R5, -0x5, R6 ;  /* 0xfffffffb05037824 */ /* 0x000fe200078e0206 */
[----:B------:R-:W-:Y:S01]  /*9e00*/  ISETP.GE.U32.AND.EX P0, PT, R17, UR5, PT, P0 ;  /* 0x0000000511007c0c */ /* 0x000fe2000bf06100 */
[----:B------:R-:W-:Y:S01]  /*9e10*/  IMAD.MOV.U32 R6, RZ, RZ, -0x1 ;  /* 0xffffffffff067424 */ /* 0x000fe200078e00ff */
[----:B------:R-:W-:-:S11]  /*9e20*/  @P2 LOP3.LUT R0, R0, 0x1, R5, 0x78, !PT ;  /* 0x0000000100002812 */ /* 0x000fd600078e7805 */
[----:B------:R-:W-:Y:S05]  /*9e30*/  @P0 BRA `(.L_x_204) ;  /* 0x0000000400500947 */ /* 0x000fea0003800000 */
[----:B------:R-:W0:Y:S01]  /*9e40*/  S2R R15, SR_CTAID.X ;  /* 0x00000000000f7919 */ /* 0x000e220000002500 */
[----:B------:R-:W-:Y:S01]  /*9e50*/  ULDC.64 UR4, c[0x0][0x628] ;  /* 0x00018a0000047ab9 */ /* 0x000fe20000000a00 */
[----:B------:R-:W1:Y:S01]  /*9e60*/  LDC R20, c[0x0][0x144] ;  /* 0x00005100ff147b82 */ /* 0x000e620000000800 */
[----:B------:R-:W-:Y:S01]  /*9e70*/  ISETP.NE.U32.AND P0, PT, RZ, UR4, PT ;  /* 0x00000004ff007c0c */ /* 0x000fe2000bf05070 */
[----:B------:R-:W2:Y:S01]  /*9e80*/  S2R R13, SR_CTAID.Y ;  /* 0x00000000000d7919 */ /* 0x000ea20000002600 */
[----:B------:R-:W-:Y:S01]  /*9e90*/  ULDC UR7, c[0x0][0x630] ;  /* 0x00018c0000077ab9 */ /* 0x000fe20000000800 */
[----:B------:R-:W-:Y:S01]  /*9ea0*/  ULDC UR8, c[0x0][0x150] ;  /* 0x0000540000087ab9 */ /* 0x000fe20000000800 */
[----:B------:R-:W-:Y:S01]  /*9eb0*/  ISETP.NE.AND.EX P0, PT, RZ, UR5, PT, P0 ;  /* 0x00000005ff007c0c */ /* 0x000fe2000bf05300 */
[----:B------:R-:W-:Y:S02]  /*9ec0*/  IMAD.MOV.U32 R4, RZ, RZ, R16 ;  /* 0x000000ffff047224 */ /* 0x000fe400078e0010 */
[----:B------:R-:W-:Y:S01]  /*9ed0*/  IMAD.MOV.U32 R5, RZ, RZ, R17 ;  /* 0x000000ffff057224 */ /* 0x000fe200078e0011 */
[----:B0-----:R-:W-:-:S09]  /*9ee0*/  I2FP.F32.U32 R22, R15 ;  /* 0x0000000f00167245 */ /* 0x001fd20000201000 */
[----:B------:R-:W-:Y:S05]  /*9ef0*/  @!P0 BRA `(.L_x_205) ;  /* 0x0000000000288947 */ /* 0x000fea0003800000 */
[----:B------:R-:W-:Y:S02]  /*9f00*/  ULDC UR6, c[0x0][0x634] ;  /* 0x00018d0000067ab9 */ /* 0x000fe40000000800 */
[----:B------:R-:W-:-:S05]  /*9f10*/  IADD3 R5, P0, R16, UR6, RZ ;  /* 0x0000000610057c10 */ /* 0x000fca000ff1e0ff */
[----:B------:R-:W-:-:S04]  /*9f20*/  IMAD.X R21, RZ, RZ, R17, P0 ;  /* 0x000000ffff157224 */ /* 0x000fc800000e0611 */
[----:B------:R-:W-:-:S04]  /*9f30*/  IMAD.WIDE.U32 R6, R21, UR4, RZ ;  /* 0x0000000415067c25 */ /* 0x000fc8000f8e00ff */
[----:B------:R-:W-:-:S04]  /*9f40*/  IMAD.WIDE.U32 R6, P0, R5, UR5, R6 ;  /* 0x0000000505067c25 */ /* 0x000fc8000f800006 */
[----:B------:R-:W-:-:S04]  /*9f50*/  IMAD.WIDE.U32 R4, R5, UR4, RZ ;  /* 0x0000000405047c25 */ /* 0x000fc8000f8e00ff */
[----:B------:R-:W-:Y:S01]  /*9f60*/  IMAD.MOV.U32 R4, RZ, RZ, R7 ;  /* 0x000000ffff047224 */ /* 0x000fe200078e0007 */
[----:B------:R-:W-:Y:S01]  /*9f70*/  IADD3 RZ, P1, R5, R6, RZ ;  /* 0x0000000605ff7210 */ /* 0x000fe20007f3e0ff */
[----:B------:R-:W-:-:S04]  /*9f80*/  IMAD.X R5, RZ, RZ, RZ, P0 ;  /* 0x000000ffff057224 */ /* 0x000fc800000e06ff */
[----:B------:R-:W-:-:S08]  /*9f90*/  IMAD.WIDE.U32.X R4, R21, UR5, R4, P1 ;  /* 0x0000000515047c25 */ /* 0x000fd000088e0404 */
.L_x_205:
[----:B------:R-:W-:Y:S01]  /*9fa0*/  FMUL R22, R22, UR8 ;  /* 0x0000000816167c20 */ /* 0x000fe20008400000 */
[--C-:B------:R-:W-:Y:S01]  /*9fb0*/  SHF.R.U64 R14, R4, UR7, R5.reuse ;  /* 0x00000007040e7c19 */ /* 0x100fe20008001205 */
[----:B------:R-:W-:Y:S01]  /*9fc0*/  ULDC.64 UR4, c[0x0][0x620] ;  /* 0x0001880000047ab9 */ /* 0x000fe20000000a00 */
[----:B------:R-:W-:Y:S01]  /*9fd0*/  SHF.R.U32.HI R4, RZ, UR7, R5 ;  /* 0x00000007ff047c19 */ /* 0x000fe20008011605 */
[----:B------:R-:W-:Y:S01]  /*9fe0*/  ULDC.64 UR6, c[0x0][0x640] ;  /* 0x0001900000067ab9 */ /* 0x000fe20000000a00 */
[----:B------:R-:W-:Y:S01]  /*9ff0*/  IADD3 R5, P0, RZ, -R14, RZ ;  /* 0x8000000eff057210 */ /* 0x000fe20007f1e0ff */
[----:B------:R-:W0:Y:S04]  /*a000*/  F2I.U32.TRUNC.NTZ R22, R22 ;  /* 0x0000001600167305 */ /* 0x000e28000020f000 */
[----:B------:R-:W-:Y:S01]  /*a010*/  IMAD.X R4, RZ, RZ, ~R4, P0 ;  /* 0x000000ffff047224 */ /* 0x000fe200000e0e04 */
[----:B------:R-:W-:-:S03]  /*a020*/  ISETP.NE.U32.AND P0, PT, RZ, UR6, PT ;  /* 0x00000006ff007c0c */ /* 0x000fc6000bf05070 */
[----:B------:R-:W-:Y:S01]  /*a030*/  IMAD R4, R4, UR4, RZ ;  /* 0x0000000404047c24 */ /* 0x000fe2000f8e02ff */
[----:B------:R-:W-:-:S03]  /*a040*/  ISETP.NE.AND.EX P0, PT, RZ, UR7, PT, P0 ;  /* 0x00000007ff007c0c */ /* 0x000fc6000bf05300 */
[C---:B------:R-:W-:Y:S01]  /*a050*/  IMAD R7, R5.reuse, UR5, R4 ;  /* 0x0000000505077c24 */ /* 0x040fe2000f8e0204 */
[----:B------:R-:W-:Y:S01]  /*a060*/  ULDC UR5, c[0x0][0x154] ;  /* 0x0000550000057ab9 */ /* 0x000fe20000000800 */
[----:B------:R-:W-:Y:S01]  /*a070*/  IMAD.WIDE.U32 R4, R5, UR4, R16 ;  /* 0x0000000405047c25 */ /* 0x000fe2000f8e0010 */
[----:B------:R-:W-:-:S03]  /*a080*/  ULDC UR4, c[0x0][0x618] ;  /* 0x0001860000047ab9 */ /* 0x000fc60000000800 */
[----:B0-----:R-:W-:Y:S02]  /*a090*/  IMAD.MOV R6, RZ, RZ, -R22 ;  /* 0x000000ffff067224 */ /* 0x001fe400078e0a16 */
[----:B------:R-:W-:Y:S02]  /*a0a0*/  IMAD.IADD R5, R5, 0x1, R7 ;  /* 0x0000000105057824 */ /* 0x000fe400078e0207 */
[----:B-1----:R-:W-:Y:S01]  /*a0b0*/  IMAD R15, R20, R6, R15 ;  /* 0x00000006140f7224 */ /* 0x002fe200078e020f */
[----:B--2---:R-:W-:Y:S01]  /*a0c0*/  I2FP.F32.U32 R6, R13 ;  /* 0x0000000d00067245 */ /* 0x004fe20000201000 */
[----:B------:R-:W0:Y:S01]  /*a0d0*/  LDC R20, c[0x0][0x148] ;  /* 0x00005200ff147b82 */ /* 0x000e220000000800 */
[--C-:B------:R-:W-:Y:S02]  /*a0e0*/  SHF.R.U64 R21, R4, UR4, R5.reuse ;  /* 0x0000000404157c19 */ /* 0x100fe40008001205 */
[----:B------:R-:W-:Y:S01]  /*a0f0*/  SHF.R.U32.HI R4, RZ, UR4, R5 ;  /* 0x00000004ff047c19 */ /* 0x000fe20008011605 */
[----:B------:R-:W-:Y:S01]  /*a100*/  FMUL R6, R6, UR5 ;  /* 0x0000000506067c20 */ /* 0x000fe20008400000 */
[----:B------:R-:W-:-:S02]  /*a110*/  ULDC UR4, c[0x0][0x608] ;  /* 0x0001820000047ab9 */ /* 0x000fc40000000800 */
[--C-:B------:R-:W-:Y:S01]  /*a120*/  SHF.R.U64 R23, R21, UR4, R4.reuse ;  /* 0x0000000415177c19 */ /* 0x100fe20008001204 */
[----:B------:R1:W2:Y:S01]  /*a130*/  F2I.U32.TRUNC.NTZ R24, R6 ;  /* 0x0000000600187305 */ /* 0x0002a2000020f000 */
[----:B------:R-:W-:Y:S01]  /*a140*/  SHF.R.U32.HI R4, RZ, UR4, R4 ;  /* 0x00000004ff047c19 */ /* 0x000fe20008011604 */
[----:B------:R-:W-:-:S03]  /*a150*/  ULDC UR4, c[0x0][0x658] ;  /* 0x0001960000047ab9 */ /* 0x000fc60000000800 */
[--C-:B------:R-:W-:Y:S02]  /*a160*/  SHF.R.U64 R22, R23, UR4, R4.reuse ;  /* 0x0000000417167c19 */ /* 0x100fe40008001204 */
[----:B------:R-:W-:-:S03]  /*a170*/  SHF.R.U32.HI R25, RZ, UR4, R4 ;  /* 0x00000004ff197c19 */ /* 0x000fc60008011604 */
[----:B------:R-:W-:Y:S02]  /*a180*/  IMAD.MOV.U32 R4, RZ, RZ, R22 ;  /* 0x000000ffff047224 */ /* 0x000fe400078e0016 */
[----:B------:R-:W-:Y:S01]  /*a190*/  IMAD.MOV.U32 R5, RZ, RZ, R25 ;  /* 0x000000ffff057224 */ /* 0x000fe200078e0019 */
[----:B-1----:R-:W-:Y:S06]  /*a1a0*/  @!P0 BRA `(.L_x_206) ;  /* 0x0000000000288947 */ /* 0x002fec0003800000 */
        /* <DEDUP_REMOVED lines=10> */
.L_x_206:
[----:B------:R-:W-:Y:S01]  /*a250*/  ISETP.NE.AND P0, PT, R2, 0x1, PT ;  /* 0x000000010200780c */ /* 0x000fe20003f05270 */
[----:B------:R-:W-:Y:S01]  /*a260*/  ULDC UR4, c[0x0][0x648] ;  /* 0x0001920000047ab9 */ /* 0x000fe20000000800 */
[----:B------:R-:W-:Y:S01]  /*a270*/  LOP3.LUT R23, R23, UR17, RZ, 0xc0, !PT ;  /* 0x0000001117177c12 */ /* 0x000fe2000f8ec0ff */
[----:B--2---:R-:W-:Y:S01]  /*a280*/  IMAD.MOV R24, RZ, RZ, -R24 ;  /* 0x000000ffff187224 */ /* 0x004fe200078e0a18 */
[----:B------:R-:W-:Y:S01]  /*a290*/  SHF.R.U64 R4, R4, UR4, R5 ;  /* 0x0000000404047c19 */ /* 0x000fe20008001205 */
[----:B------:R-:W-:Y:S01]  /*a2a0*/  ULDC UR4, c[0x0][0x638] ;  /* 0x00018e0000047ab9 */ /* 0x000fe20000000800 */
[----:B------:R-:W-:Y:S01]  /*a2b0*/  LOP3.LUT R21, R21, UR16, RZ, 0xc0, !PT ;  /* 0x0000001015157c12 */ /* 0x000fe2000f8ec0ff */
[----:B------:R-:W-:Y:S01]  /*a2c0*/  ULDC UR5, c[0x0][0x610] ;  /* 0x0001840000057ab9 */ /* 0x000fe20000000800 */
[----:B------:R-:W-:Y:S02]  /*a2d0*/  IMAD.MOV.U32 R6, RZ, RZ, R14 ;  /* 0x000000ffff067224 */ /* 0x000fe400078e000e */
[----:B------:R-:W-:-:S02]  /*a2e0*/  IMAD.MOV R5, RZ, RZ, -R4 ;  /* 0x000000ffff057224 */ /* 0x000fc400078e0a04 */
[----:B------:R-:W-:Y:S02]  /*a2f0*/  IMAD R4, R4, UR18, R23 ;  /* 0x0000001204047c24 */ /* 0x000fe4000f8e0217 */
[----:B0-----:R-:W-:Y:S02]  /*a300*/  @P0 IMAD R15, R20, R24, R13 ;  /* 0x00000018140f0224 */ /* 0x001fe400078e020d */
[----:B------:R-:W-:Y:S01]  /*a310*/  IMAD R22, R5, UR4, R22 ;  /* 0x0000000405167c24 */ /* 0x000fe2000f8e0216 */
[----:B------:R-:W-:Y:S01]  /*a320*/  ULDC UR4, c[0x0][0x600] ;  /* 0x0001800000047ab9 */ /* 0x000fe20000000800 */
[----:B------:R-:W-:Y:S02]  /*a330*/  IMAD R15, R4, UR5, R15 ;  /* 0x00000005040f7c24 */ /* 0x000fe4000f8e020f */
[----:B------:R-:W-:Y:S02]  /*a340*/  IMAD R22, R22, UR4, R21 ;  /* 0x0000000416167c24 */ /* 0x000fe4000f8e0215 */
[----:B------:R-:W-:-:S03]  /*a350*/  IMAD.MOV.U32 R4, RZ, RZ, 0x1 ;  /* 0x00000001ff047424 */ /* 0x000fc600078e00ff */
[----:B------:R-:W-:Y:S02]  /*a360*/  SEL R20, R22, R15, !P0 ;  /* 0x0000000f16147207 */ /* 0x000fe40004000000 */
[----:B------:R-:W-:-:S07]  /*a370*/  SEL R13, R15, R22, !P0 ;  /* 0x000000160f0d7207 */ /* 0x000fce0004000000 */
.L_x_204:
[----:B------:R-:W-:Y:S05]  /*a380*/  BSYNC B1 ;  /* 0x0000000000017941 */ /* 0x000fea0003800000 */
.L_x_203:
[----:B------:R-:W-:-:S13]  /*a390*/  LOP3.LUT P0, RZ, R4, 0xff, RZ, 0xc0, !PT ;  /* 0x000000ff04ff7812 */ /* 0x000fda000780c0ff */
[----:B------:R-:W-:Y:S05]  /*a3a0*/  @P0 BRA `(.L_x_207) ;  /* 0xfffffff4003c0947 */ /* 0x000fea000383ffff */
[----:B------:R-:W-:Y:S05]  /*a3b0*/  BSYNC B0 ;  /* 0x0000000000007941 */ /* 0x000fea0003800000 */
.L_x_196:
[----:B------:R-:W-:-:S03]  /*a3c0*/  UMOV UR4, 0xffffffff ;  /* 0xffffffff00047882 */ /* 0x000fc60000000000 */
[----:B------:R-:W-:Y:S05]  /*a3d0*/  BRA.DIV UR4, `(.L_x_208) ;  /* 0x00000006043c7947 */ /* 0x000fea000b800000 */
[----:B------:R-:W-:-:S13]  /*a3e0*/  ELECT P6, URZ, PT ;  /* 0x00000000003f782f */ /* 0x000fda00038c0000 */
.L_x_223:
[----:B------:R-:W-:Y:S04]  /*a3f0*/  BSSY B0, `(.L_x_209) ;  /* 0x0000034000007945 */ /* 0x000fe80003800000 */
[----:B------:R-:W-:Y:S05]  /*a400*/  @!P6 BRA `(.L_x_210) ;  /* 0x0000000000c8e947 */ /* 0x000fea0003800000 */
[----:B------:R-:W-:-:S04]  /*a410*/  LOP3.LUT R19, R19, 0x2, RZ, 0xfc, !PT ;  /* 0x0000000213137812 */ /* 0x000fc800078efcff */
[----:B------:R-:W-:-:S13]  /*a420*/  ISETP.NE.AND P0, PT, R19, 0x3, PT ;  /* 0x000000031300780c */ /* 0x000fda0003f05270 */
[----:B------:R-:W-:Y:S05]  /*a430*/  @!P0 BRA `(.L_x_211) ;  /* 0x0000000000048947 */ /* 0x000fea0003800000 */
[----:B------:R-:W-:Y:S01]  /*a440*/  BPT.TRAP 0x1 ;  /* 0x000000040000795c */ /* 0x000fe20000300000 */
.L_x_211:
[----:B------:R-:W0:Y:S01]  /*a450*/  S2R R5, SR_CgaCtaId ;  /* 0x0000000000057919 */ /* 0x000e220000008800 */
[----:B------:R-:W-:Y:S02]  /*a460*/  MOV R2, 0x400 ;  /* 0x0000040000027802 */ /* 0x000fe40000000f00 */
[----:B------:R-:W-:Y:S02]  /*a470*/  SHF.L.U32 R4, R0, 0x1f, RZ ;  /* 0x0000001f00047819 */ /* 0x000fe400000006ff */
[----:B0-----:R-:W-:-:S05]  /*a480*/  LEA R2, R5, R2, 0x18 ;  /* 0x0000000205027211 */ /* 0x001fca00078ec0ff */
[----:B------:R-:W-:-:S04]  /*a490*/  VIADD R2, R2, 0x28 ;  /* 0x0000002802027836 */ /* 0x000fc80000000000 */
[C---:B------:R-:W-:Y:S02]  /*a4a0*/  IMAD R7, R3.reuse, 0x8, R2 ;  /* 0x0000000803077824 */ /* 0x040fe400078e0202 */
[----:B------:R-:W-:Y:S02]  /*a4b0*/  VIADD R3, R3, 0x1 ;  /* 0x0000000103037836 */ /* 0x000fe40000000000 */
[----:B------:R-:W0:Y:S03]  /*a4c0*/  SYNCS.PHASECHK.TRANS64.TRYWAIT P0, [R7+URZ], R4 ;  /* 0x00000004070075a7 */ /* 0x000e26000800017f */
[----:B------:R-:W-:-:S04]  /*a4d0*/  ISETP.NE.AND P1, PT, R3, 0x5, PT ;  /* 0x000000050300780c */ /* 0x000fc80003f25270 */
[----:B------:R-:W-:Y:S02]  /*a4e0*/  SEL R5, RZ, 0x1, P1 ;  /* 0x00000001ff057807 */ /* 0x000fe40000800000 */
[----:B------:R-:W-:Y:S02]  /*a4f0*/  SEL R3, R3, RZ, P1 ;  /* 0x000000ff03037207 */ /* 0x000fe40000800000 */
[----:B------:R-:W-:-:S03]  /*a500*/  LOP3.LUT R6, R0, R5, RZ, 0x3c, !PT ;  /* 0x0000000500067212 */ /* 0x000fc600078e3cff */
[----:B------:R-:W-:Y:S01]  /*a510*/  IMAD R8, R3, 0x8, R2 ;  /* 0x0000000803087824 */ /* 0x000fe200078e0202 */
[----:B------:R-:W-:Y:S01]  /*a520*/  SHF.L.U32 R5, R6, 0x1f, RZ ;  /* 0x0000001f06057819 */ /* 0x000fe200000006ff */
[----:B0-----:R-:W-:Y:S06]  /*a530*/  @!P0 BRA `(.L_x_212) ;  /* 0x0000000400048947 */ /* 0x001fec0003800000 */
.L_x_224:
[----:B------:R-:W1:Y:S01]  /*a540*/  SYNCS.PHASECHK.TRANS64.TRYWAIT P0, [R8+URZ], R5 ;  /* 0x00000005080075a7 */ /* 0x000e62000800017f */
[----:B------:R-:W-:-:S05]  /*a550*/  VIADD R0, R3, 0x1 ;  /* 0x0000000103007836 */ /* 0x000fca0000000000 */
[----:B------:R-:W-:-:S04]  /*a560*/  ISETP.NE.AND P1, PT, R0, 0x5, PT ;  /* 0x000000050000780c */ /* 0x000fc80003f25270 */
[----:B------:R-:W-:Y:S02]  /*a570*/  SEL R3, RZ, 0x1, P1 ;  /* 0x00000001ff037807 */ /* 0x000fe40000800000 */
[----:B0-----:R-:W-:Y:S02]  /*a580*/  SEL R7, R0, RZ, P1 ;  /* 0x000000ff00077207 */ /* 0x001fe40000800000 */
[----:B------:R-:W-:-:S03]  /*a590*/  LOP3.LUT R6, R6, R3, RZ, 0x3c, !PT ;  /* 0x0000000306067212 */ /* 0x000fc600078e3cff */
[----:B------:R-:W-:Y:S01]  /*a5a0*/  IMAD R9, R7, 0x8, R2 ;  /* 0x0000000807097824 */ /* 0x000fe200078e0202 */
[----:B------:R-:W-:Y:S01]  /*a5b0*/  SHF.L.U32 R4, R6, 0x1f, RZ ;  /* 0x0000001f06047819 */ /* 0x000fe200000006ff */
[----:B-1----:R-:W-:Y:S06]  /*a5c0*/  @!P0 BRA `(.L_x_213) ;  /* 0x0000000000f48947 */ /* 0x002fec0003800000 */
.L_x_225:
[----:B------:R-:W1:Y:S01]  /*a5d0*/  SYNCS.PHASECHK.TRANS64.TRYWAIT P0, [R9+URZ], R4 ;  /* 0x00000004090075a7 */ /* 0x000e62000800017f */
[----:B------:R-:W-:-:S05]  /*a5e0*/  VIADD R0, R7, 0x1 ;  /* 0x0000000107007836 */ /* 0x000fca0000000000 */
[----:B------:R-:W-:-:S04]  /*a5f0*/  ISETP.NE.AND P1, PT, R0, 0x5, PT ;  /* 0x000000050000780c */ /* 0x000fc80003f25270 */
[----:B------:R-:W-:Y:S02]  /*a600*/  SEL R3, RZ, 0x1, P1 ;  /* 0x00000001ff037807 */ /* 0x000fe40000800000 */
[----:B------:R-:W-:Y:S02]  /*a610*/  SEL R7, R0, RZ, P1 ;  /* 0x000000ff00077207 */ /* 0x000fe40000800000 */
[----:B------:R-:W-:-:S03]  /*a620*/  LOP3.LUT R11, R6, R3, RZ, 0x3c, !PT ;  /* 0x00000003060b7212 */ /* 0x000fc600078e3cff */
[----:B------:R-:W-:Y:S01]  /*a630*/  IMAD R6, R7, 0x8, R2 ;  /* 0x0000000807067824 */ /* 0x000fe200078e0202 */
[----:B0-----:R-:W-:Y:S01]  /*a640*/  SHF.L.U32 R5, R11, 0x1f, RZ ;  /* 0x0000001f0b057819 */ /* 0x001fe200000006ff */
[----:B-1----:R-:W-:Y:S06]  /*a650*/  @!P0 BRA `(.L_x_214) ;  /* 0x0000000000e48947 */ /* 0x002fec0003800000 */
.L_x_226:
[----:B------:R-:W1:Y:S01]  /*a660*/  SYNCS.PHASECHK.TRANS64.TRYWAIT P0, [R6+URZ], R5 ;  /* 0x00000005060075a7 */ /* 0x000e62000800017f */
[----:B------:R-:W-:-:S05]  /*a670*/  VIADD R0, R7, 0x1 ;  /* 0x0000000107007836 */ /* 0x000fca0000000000 */
[----:B------:R-:W-:-:S04]  /*a680*/  ISETP.NE.AND P1, PT, R0, 0x5, PT ;  /* 0x000000050000780c */ /* 0x000fc80003f25270 */
[----:B0-----:R-:W-:Y:S02]  /*a690*/  SEL R4, RZ, 0x1, P1 ;  /* 0x00000001ff047807 */ /* 0x001fe40000800000 */
[----:B------:R-:W-:Y:S02]  /*a6a0*/  SEL R3, R0, RZ, P1 ;  /* 0x000000ff00037207 */ /* 0x000fe40000800000 */
[----:B------:R-:W-:Y:S01]  /*a6b0*/  LOP3.LUT R0, R11, R4, RZ, 0x3c, !PT ;  /* 0x000000040b007212 */ /* 0x000fe200078e3cff */
[----:B-1----:R-:W-:Y:S06]  /*a6c0*/  @!P0 BRA `(.L_x_215) ;  /* 0x0000000000dc8947 */ /* 0x002fec0003800000 */
.L_x_227:
[----:B------:R-:W-:Y:S01]  /*a6d0*/  IMAD R3, R3, 0x8, R2 ;  /* 0x0000000803037824 */ /* 0x000fe200078e0202 */
[----:B------:R-:W-:-:S07]  /*a6e0*/  SHF.L.U32 R0, R0, 0x1f, RZ ;  /* 0x0000001f00007819 */ /* 0x000fce00000006ff */
.L_x_216:
[----:B-1----:R1:W2:Y:S02]  /*a6f0*/  SYNCS.PHASECHK.TRANS64.TRYWAIT P0, [R3+URZ], R0 ;  /* 0x00000000030075a7 */ /* 0x0022a4000800017f */
[----:B--2---:R-:W-:Y:S05]  /*a700*/  @!P0 NANOSLEEP.SYNCS 0x989680 ;  /* 0x009896800000895d */ /* 0x004fea0003900000 */
[----:B------:R-:W2:Y:S02]  /*a710*/  @!P0 SYNCS.PHASECHK.TRANS64 P0, [R3+URZ], R0 ;  /* 0x00000000030085a7 */ /* 0x000ea4000800007f */
[----:B--2---:R-:W-:Y:S05]  /*a720*/  @!P0 BRA `(.L_x_216) ;  /* 0xfffffffc00f08947 */ /* 0x004fea000383ffff */
.L_x_210:
[----:B------:R-:W-:Y:S05]  /*a730*/  BSYNC B0 ;  /* 0x0000000000007941 */ /* 0x000fea0003800000 */
.L_x_209:
[----:B------:R-:W-:Y:S05]  /*a740*/  EXIT ;  /* 0x000000000000794d */ /* 0x000fea0003800000 */
.L_x_21:
[----:B---3--:R3:W4:Y:S02]  /*a750*/  SYNCS.PHASECHK.TRANS64.TRYWAIT P1, [R3+URZ], R0 ;  /* 0x00000000030075a7 */ /* 0x008724000802017f */
[----:B----4-:R-:W-:Y:S05]  /*a760*/  @!P1 NANOSLEEP.SYNCS 0x989680 ;  /* 0x009896800000995d */ /* 0x010fea0003900000 */
[----:B------:R-:W4:Y:S02]  /*a770*/  @!P1 SYNCS.PHASECHK.TRANS64 P1, [R3+URZ], R0 ;  /* 0x00000000030095a7 */ /* 0x000f24000802007f */
[----:B----4-:R-:W-:Y:S05]  /*a780*/  @!P1 BRA `(.L_x_21) ;  /* 0xfffffffc00f09947 */ /* 0x010fea000383ffff */
[----:B------:R-:W-:Y:S05]  /*a790*/  BRA `(.L_x_20) ;  /* 0xffffff6c00547947 */ /* 0x000fea000383ffff */
.L_x_26:
[----:B-1----:R-:W-:-:S04]  /*a7a0*/  IMAD.U32 R6, RZ, RZ, UR4 ;  /* 0x00000004ff067e24 */ /* 0x002fc8000f8e00ff */
[----:B------:R1:W2:Y:S03]  /*a7b0*/  SYNCS.PHASECHK.TRANS64.TRYWAIT P1, [R6+URZ], R5 ;  /* 0x00000005060075a7 */ /* 0x0002a6000802017f */
[----:B--2---:R-:W-:Y:S05]  /*a7c0*/  @!P1 NANOSLEEP.SYNCS 0x989680 ;  /* 0x009896800000995d */ /* 0x004fea0003900000 */
[----:B------:R-:W2:Y:S02]  /*a7d0*/  @!P1 SYNCS.PHASECHK.TRANS64 P1, [R6+URZ], R5 ;  /* 0x00000005060095a7 */ /* 0x000ea4000802007f */
[----:B--2---:R-:W-:Y:S05]  /*a7e0*/  @!P1 BRA `(.L_x_26) ;  /* 0xfffffffc00ec9947 */ /* 0x004fea000383ffff */
[----:B------:R-:W-:Y:S05]  /*a7f0*/  BRA `(.L_x_25) ;  /* 0xffffff7c00887947 */ /* 0x000fea000383ffff */
.L_x_197:
[----:B------:R-:W-:Y:S01]  /*a800*/  BSSY B1, `(.L_x_217) ;  /* 0x0000006000017945 */ /* 0x000fe20003800000 */
[----:B------:R-:W-:-:S07]  /*a810*/  IMAD.MOV.U32 R15, RZ, RZ, -0x1 ;  /* 0xffffffffff0f7424 */ /* 0x000fce00078e00ff */
[----:B------:R-:W-:Y:S05]  /*a820*/  WARPSYNC.COLLECTIVE R15, `(.L_x_218) ;  /* 0x000000000f0c7348 */ /* 0x000fea0003c00000 */
[----:B------:R-:W-:Y:S02]  /*a830*/  ELECT P6, UR62, PT ;  /* 0x00000000003e782f */ /* 0x000fe400038c0000 */
[----:B------:R-:W-:Y:S01]  /*a840*/  MOV R14, UR62 ;  /* 0x0000003e000e7c02 */ /* 0x000fe20008000f00 */
[----:B------:R-:W-:Y:S10]  /*a850*/  ENDCOLLECTIVE ;  /* 0x000000000000791b */ /* 0x000ff40003800000 */
.L_x_218:
[----:B------:R-:W-:Y:S05]  /*a860*/  BSYNC B1 ;  /* 0x0000000000017941 */ /* 0x000fea0003800000 */
.L_x_217:
[----:B------:R-:W-:Y:S05]  /*a870*/  BRA `(.L_x_219) ;  /* 0xfffffff000147947 */ /* 0x000fea000383ffff */
.L_x_200:
[----:B0-----:R0:W1:Y:S02]  /*a880*/  SYNCS.PHASECHK.TRANS64.TRYWAIT P0, [R20+URZ+0x28], R7 ;  /* 0x00002807140075a7 */ /* 0x001064000800017f */
[----:B-1----:R-:W-:Y:S05]  /*a890*/  @!P0 NANOSLEEP.SYNCS 0x989680 ;  /* 0x009896800000895d */ /* 0x002fea0003900000 */
[----:B------:R-:W1:Y:S02]  /*a8a0*/  @!P0 SYNCS.PHASECHK.TRANS64 P0, [R20+URZ+0x28], R7 ;  /* 0x00002807140085a7 */ /* 0x000e64000800007f */
[----:B-1----:R-:W-:Y:S05]  /*a8b0*/  @!P0 BRA `(.L_x_200) ;  /* 0xfffffffc00f08947 */ /* 0x002fea000383ffff */
[----:B------:R-:W-:Y:S05]  /*a8c0*/  BRA `(.L_x_220) ;  /* 0xfffffff000507947 */ /* 0x000fea000383ffff */
.L_x_208:
[----:B------:R-:W-:Y:S01]  /*a8d0*/  BSSY B0, `(.L_x_221) ;  /* 0x0000006000007945 */ /* 0x000fe20003800000 */
[----:B------:R-:W-:-:S07]  /*a8e0*/  IMAD.MOV.U32 R15, RZ, RZ, -0x1 ;  /* 0xffffffffff0f7424 */ /* 0x000fce00078e00ff */
[----:B------:R-:W-:Y:S05]  /*a8f0*/  WARPSYNC.COLLECTIVE R15, `(.L_x_222) ;  /* 0x000000000f0c7348 */ /* 0x000fea0003c00000 */
[----:B------:R-:W-:Y:S02]  /*a900*/  ELECT P6, UR62, PT ;  /* 0x00000000003e782f */ /* 0x000fe400038c0000 */
[----:B------:R-:W-:Y:S01]  /*a910*/  MOV R14, UR62 ;  /* 0x0000003e000e7c02 */ /* 0x000fe20008000f00 */
[----:B------:R-:W-:Y:S10]  /*a920*/  ENDCOLLECTIVE ;  /* 0x000000000000791b */ /* 0x000ff40003800000 */
.L_x_222:
[----:B------:R-:W-:Y:S05]  /*a930*/  BSYNC B0 ;  /* 0x0000000000007941 */ /* 0x000fea0003800000 */
.L_x_221:
[----:B------:R-:W-:Y:S05]  /*a940*/  BRA `(.L_x_223) ;  /* 0xfffffff800a87947 */ /* 0x000fea000383ffff */
.L_x_212:
[----:B0-----:R0:W1:Y:S02]  /*a950*/  SYNCS.PHASECHK.TRANS64.TRYWAIT P0, [R7+URZ], R4 ;  /* 0x00000004070075a7 */ /* 0x001064000800017f */
[----:B-1----:R-:W-:Y:S05]  /*a960*/  @!P0 NANOSLEEP.SYNCS 0x989680 ;  /* 0x009896800000895d */ /* 0x002fea0003900000 */
[----:B------:R-:W1:Y:S02]  /*a970*/  @!P0 SYNCS.PHASECHK.TRANS64 P0, [R7+URZ], R4 ;  /* 0x00000004070085a7 */ /* 0x000e64000800007f */
[----:B-1----:R-:W-:Y:S05]  /*a980*/  @!P0 BRA `(.L_x_212) ;  /* 0xfffffffc00f08947 */ /* 0x002fea000383ffff */
[----:B------:R-:W-:Y:S05]  /*a990*/  BRA `(.L_x_224) ;  /* 0xfffffff800e87947 */ /* 0x000fea000383ffff */
.L_x_213:
[----:B0-----:R0:W1:Y:S02]  /*a9a0*/  SYNCS.PHASECHK.TRANS64.TRYWAIT P0, [R8+URZ], R5 ;  /* 0x00000005080075a7 */ /* 0x001064000800017f */
[----:B-1----:R-:W-:Y:S05]  /*a9b0*/  @!P0 NANOSLEEP.SYNCS 0x989680 ;  /* 0x009896800000895d */ /* 0x002fea0003900000 */
[----:B------:R-:W1:Y:S02]  /*a9c0*/  @!P0 SYNCS.PHASECHK.TRANS64 P0, [R8+URZ], R5 ;  /* 0x00000005080085a7 */ /* 0x000e64000800007f */
[----:B-1----:R-:W-:Y:S05]  /*a9d0*/  @!P0 BRA `(.L_x_213) ;  /* 0xfffffffc00f08947 */ /* 0x002fea000383ffff */
[----:B------:R-:W-:Y:S05]  /*a9e0*/  BRA `(.L_x_225) ;  /* 0xfffffff800f87947 */ /* 0x000fea000383ffff */
.L_x_214:
[----:B0-----:R0:W1:Y:S02]  /*a9f0*/  SYNCS.PHASECHK.TRANS64.TRYWAIT P0, [R9+URZ], R4 ;  /* 0x00000004090075a7 */ /* 0x001064000800017f */
[----:B-1----:R-:W-:Y:S05]  /*aa00*/  @!P0 NANOSLEEP.SYNCS 0x989680 ;  /* 0x009896800000895d */ /* 0x002fea0003900000 */
[----:B------:R-:W1:Y:S02]  /*aa10*/  @!P0 SYNCS.PHASECHK.TRANS64 P0, [R9+URZ], R4 ;  /* 0x00000004090085a7 */ /* 0x000e64000800007f */
[----:B-1----:R-:W-:Y:S05]  /*aa20*/  @!P0 BRA `(.L_x_214) ;  /* 0xfffffffc00f08947 */ /* 0x002fea000383ffff */
[----:B------:R-:W-:Y:S05]  /*aa30*/  BRA `(.L_x_226) ;  /* 0xfffffffc00087947 */ /* 0x000fea000383ffff */
.L_x_215:
[----:B0-----:R0:W1:Y:S02]  /*aa40*/  SYNCS.PHASECHK.TRANS64.TRYWAIT P0, [R6+URZ], R5 ;  /* 0x00000005060075a7 */ /* 0x001064000800017f */
[----:B-1----:R-:W-:Y:S05]  /*aa50*/  @!P0 NANOSLEEP.SYNCS 0x989680 ;  /* 0x009896800000895d */ /* 0x002fea0003900000 */
[----:B------:R-:W1:Y:S02]  /*aa60*/  @!P0 SYNCS.PHASECHK.TRANS64 P0, [R6+URZ], R5 ;  /* 0x00000005060085a7 */ /* 0x000e64000800007f */
[----:B-1----:R-:W-:Y:S05]  /*aa70*/  @!P0 BRA `(.L_x_215) ;  /* 0xfffffffc00f08947 */ /* 0x002fea000383ffff */
[----:B------:R-:W-:Y:S05]  /*aa80*/  BRA `(.L_x_227) ;  /* 0xfffffffc00107947 */ /* 0x000fea000383ffff */
.L_x_228:
[----:B------:R-:W-:-:S00]  /*aa90*/  BRA `(.L_x_228) ;  /* 0xfffffffc00fc7947 */ /* 0x000fc0000383ffff */
[----:B------:R-:W-:-:S00]  /*aaa0*/  NOP ;  /* 0x0000000000007918 */ /* 0x000fc00000000000 */
        /* <DEDUP_REMOVED lines=13> */
.L_x_229:


//--------------------- .nv.global.init           --------------------------
	.section	.nv.global.init,"aw",@progbits
.nv.global.init:
	.type		$str$22,@object
	.size		$str$22,($str$23 - $str$22)
$str$22:
        /*0000*/ 	.byte	0x6b, 0x5f, 0x74, 0x69, 0x6c, 0x65, 0x5f, 0x63, 0x6f, 0x75, 0x6e, 0x74, 0x20, 0x3e, 0x3d, 0x20
        /*0010*/ 	.byte	0x31, 0x00
	.type		$str$23,@object
	.size		$str$23,(__unnamed_1 - $str$23)
$str$23:
        /*0012*/ 	.byte	0x2f, 0x74, 0x6d, 0x70, 0x2f, 0x63, 0x75, 0x74, 0x6c, 0x61, 0x73, 0x73, 0x5f, 0x73, 0x77, 0x65
        /*0022*/ 	.byte	0x65, 0x70, 0x5f, 0x73, 0x72, 0x63, 0x2f, 0x69, 0x6e, 0x63, 0x6c, 0x75, 0x64, 0x65, 0x2f, 0x63
        /*0032*/ 	.byte	0x75, 0x74, 0x6c, 0x61, 0x73, 0x73, 0x2f, 0x67, 0x65, 0x6d, 0x6d, 0x2f, 0x63, 0x6f, 0x6c, 0x6c
        /*0042*/ 	.byte	0x65, 0x63, 0x74, 0x69, 0x76, 0x65, 0x2f, 0x73, 0x6d, 0x39, 0x30, 0x5f, 0x6d, 0x6d, 0x61, 0x5f
        /*0052*/ 	.byte	0x74, 0x6d, 0x61, 0x5f, 0x67, 0x6d, 0x6d, 0x61, 0x5f, 0x73, 0x73, 0x5f, 0x77, 0x61, 0x72, 0x70
        /*0062*/ 	.byte	0x73, 0x70, 0x65, 0x63, 0x69, 0x61, 0x6c, 0x69, 0x7a, 0x65, 0x64, 0x2e, 0x68, 0x70, 0x70, 0x00
	.type		__unnamed_1,@object
	.size		__unnamed_1,(.L_0 - __unnamed_1)
__unnamed_1:
        /*0072*/ 	.byte	0x76, 0x6f, 0x69, 0x64, 0x20, 0x63, 0x75, 0x74, 0x6c, 0x61, 0x73, 0x73, 0x3a, 0x3a, 0x67, 0x65
        /* <DEDUP_REMOVED lines=180> */
        /*0bc2*/ 	.byte	0x79, 0x5d, 0x00
.L_0:


//--------------------- .nv.shared._ZN7cutlass13device_kernelINS_4gemm6kernel13GemmUniversalIN4cute5tupleIJiiiiEEENS1_10collective13CollectiveMmaINS1_34MainloopSm90TmaGmmaWarpSpecializedILi5ENS5_IJNS4_1CILi2EEENSA_ILi1EEESC_EEENS1_35KernelTmaWarpSpecializedCooperativeEEENS5_IJNSA_ILi256EEENSA_ILi80EEENSA_ILi64EEEEEENS_6half_tENS5_IJlSC_lEEESK_SL_NS4_8TiledMMAINS4_8MMA_AtomIJNS4_4SM904GMMA25MMA_64x16x16_F32F16F16_SSILNSP_5MajorE0ELSR_0ELNSP_7ScaleInE1ELSS_1EEEEEENS4_6LayoutISD_NS5_IJSC_NSA_ILi0EEESW_EEEEENS5_IJNS4_10UnderscoreESZ_SZ_EEEEENS4_13SM90_TMA_LOADENS4_14ComposedLayoutINS4_7SwizzleILi3ELi4ELi3EEENS4_18smem_ptr_flag_bitsILi16EEENSV_INS5_IJNSA_ILi8EEESI_EEENS5_IJSI_SC_EEEEEEEvNS4_8identityENS4_23SM90_TMA_LOAD_MULTICASTES1C_vS1D_EENS_8epilogue10collective6detail29Sm90TmaWarpSpecializedAdapterINS1H_15DefaultEpilogueISK_SL_SL_NS1G_6thread17LinearCombinationISK_Li1EffLNS1L_9ScaleType4KindE0ELNS_15FloatRoundStyleE2ESK_EENS1_15EpilogueDefaultEEEEEvvEEEEvNT_6ParamsE --------------------------
	.section	.nv.shared._ZN7cutlass13device_kernelINS_4gemm6kernel13GemmUniversalIN4cute5tupleIJiiiiEEENS1_10collective13CollectiveMmaINS1_34MainloopSm90TmaGmmaWarpSpecializedILi5ENS5_IJNS4_1CILi2EEENSA_ILi1EEESC_EEENS1_35KernelTmaWarpSpecializedCooperativeEEENS5_IJNSA_ILi256EEENSA_ILi80EEENSA_ILi64EEEEEENS_6half_tENS5_IJlSC_lEEESK_SL_NS4_8TiledMMAINS4_8MMA_AtomIJNS4_4SM904GMMA25MMA_64x16x16_F32F16F16_SSILNSP_5MajorE0ELSR_0ELNSP_7ScaleInE1ELSS_1EEEEEENS4_6LayoutISD_NS5_IJSC_NSA_ILi0EEESW_EEEEENS5_IJNS4_10UnderscoreESZ_SZ_EEEEENS4_13SM90_TMA_LOADENS4_14ComposedLayoutINS4_7SwizzleILi3ELi4ELi3EEENS4_18smem_ptr_flag_bitsILi16EEENSV_INS5_IJNSA_ILi8EEESI_EEENS5_IJSI_SC_EEEEEEEvNS4_8identityENS4_23SM90_TMA_LOAD_MULTICASTES1C_vS1D_EENS_8epilogue10collective6detail29Sm90TmaWarpSpecializedAdapterINS1H_15DefaultEpilogueISK_SL_SL_NS1G_6thread17LinearCombinationISK_Li1EffLNS1L_9ScaleType4KindE0ELNS_15FloatRoundStyleE2ESK_EENS1_15EpilogueDefaultEEEEEvvEEEEvNT_6ParamsE,"aw",@nobits
	.sectionflags	@""
	.align	16
	.zero		1024


//--------------------- .nv.shared.reserved.0     --------------------------
	.section	.nv.shared.reserved.0,"aw",@nobits
	.weak		__nv_reservedSMEM_offset_0_alias
	.size		__nv_reservedSMEM_offset_0_alias, 0, 0
	.other		__nv_reservedSMEM_offset_0_alias,@"STO_CUDA_RESERVED_SHARED STV_DEFAULT"
__nv_reservedSMEM_offset_0_alias:
	.zero		0


//--------------------- .nv.global                --------------------------
	.section	.nv.global,"aw",@nobits
.nv.global:
	.type		_ZN39_INTERNAL_a5d02ad8_4_k_cu_0cb31bfc_50194cute1_E,@object
	.size		_ZN39_INTERNAL_a5d02ad8_4_k_cu_0cb31bfc_50194cute1_E,(_ZN39_INTERNAL_a5d02ad8_4_k_cu_0cb31bfc_50194cuda3std3__45__cpo6cbeginE - _ZN39_INTERNAL_a5d02ad8_4_k_cu_0cb31bfc_50194cute1_E)
_ZN39_INTERNAL_a5d02ad8_4_k_cu_0cb31bfc_50194cute1_E:
	.zero		1
	.type		_ZN39_INTERNAL_a5d02ad8_4_k_cu_0cb31bfc_50194cuda3std3__45__cpo6cbeginE,@object
	.size		_ZN39_INTERNAL_a5d02ad8_4_k_cu_0cb31bfc_50194cuda3std3__45__cpo6cbeginE,(_ZN39_INTERNAL_a5d02ad8_4_k_cu_0cb31bfc_50194cuda3std3__48in_placeE - _ZN39_INTERNAL_a5d02ad8_4_k_cu_0cb31bfc_50194cuda3std3__45__cpo6cbeginE)
_ZN39_INTERNAL_a5d02ad8_4_k_cu_0cb31bfc_50194cuda3std3__45__cpo6cbeginE:
	.zero		1
	.type		_ZN39_INTERNAL_a5d02ad8_4_k_cu_0cb31bfc_50194cuda3std3__48in_placeE,@object
	.size		_ZN39_INTERNAL_a5d02ad8_4_k_cu_0cb31bfc_50194cuda3std3__48in_placeE,(_ZN39_INTERNAL_a5d02ad8_4_k_cu_0cb31bfc_50194cuda3std6ranges3__45__cpo9iter_moveE - _ZN39_INTERNAL_a5d02ad8_4_k_cu_0cb31bfc_50194cuda3std3__48in_placeE)
_ZN39_INTERNAL_a5d02ad8_4_k_cu_0cb31bfc_50194cuda3std3__48in_placeE:
	.zero		1
	.type		_ZN39_INTERNAL_a5d02ad8_4_k_cu_0cb31bfc_50194cuda3std6ranges3__45__cpo9iter_moveE,@object
	.size		_ZN39_INTERNAL_a5d02ad8_4_k_cu_0cb31bfc_50194cuda3std6ranges3__45__cpo9iter_moveE,(_ZN39_INTERNAL_a5d02ad8_4_k_cu_0cb31bfc_50194cuda3std3__45__cpo5beginE - _ZN39_INTERNAL_a5d02ad8_4_k_cu_0cb31bfc_50194cuda3std6ranges3__45__cpo9iter_moveE)
_ZN39_INTERNAL_a5d02ad8_4_k_cu_0cb31bfc_50194cuda3std6ranges3__45__cpo9iter_moveE:
	.zero		1
	.type		_ZN39_INTERNAL_a5d02ad8_4_k_cu_0cb31bfc_50194cuda3std3__45__cpo5beginE,@object
	.size		_ZN39_INTERNAL_a5d02ad8_4_k_cu_0cb31bfc_50194cuda3std3__45__cpo5beginE,(_ZN39_INTERNAL_a5d02ad8_4_k_cu_0cb31bfc_50194cuda3std3__441_GLOBAL__N__a5d02ad8_4_k_cu_0cb31bfc_50196ignoreE - _ZN39_INTERNAL_a5d02ad8_4_k_cu_0cb31bfc_50194cuda3std3__45__cpo5beginE)
_ZN39_INTERNAL_a5d02ad8_4_k_cu_0cb31bfc_50194cuda3std3__45__cpo5beginE:
	.zero		1
	.type		_ZN39_INTERNAL_a5d02ad8_4_k_cu_0cb31bfc_50194cuda3std3__441_GLOBAL__N__a5d02ad8_4_k_cu_0cb31bfc_50196ignoreE,@object
	.size		_ZN39_INTERNAL_a5d02ad8_4_k_cu_0cb31bfc_50194cuda3std3__441_GLOBAL__N__a5d02ad8_4_k_cu_0cb31bfc_50196ignoreE,(_ZN39_INTERNAL_a5d02ad8_4_k_cu_0cb31bfc_50194cute7productE - _ZN39_INTERNAL_a5d02ad8_4_k_cu_0cb31bfc_50194cuda3std3__441_GLOBAL__N__a5d02ad8_4_k_cu_0cb31bfc_50196ignoreE)
_ZN39_INTERNAL_a5d02ad8_4_k_cu_0cb31bfc_50194cuda3std3__441_GLOBAL__N__a5d02ad8_4_k_cu_0cb31bfc_50196ignoreE:
	.zero		1
	.type		_ZN39_INTERNAL_a5d02ad8_4_k_cu_0cb31bfc_50194cute7productE,@object
	.size		_ZN39_INTERNAL_a5d02ad8_4_k_cu_0cb31bfc_50194cute7productE,(_ZN39_INTERNAL_a5d02ad8_4_k_cu_0cb31bfc_50194cuda3std3__45__cpo3endE - _ZN39_INTERNAL_a5d02ad8_4_k_cu_0cb31bfc_50194cute7productE)
_ZN39_INTERNAL_a5d02ad8_4_k_cu_0cb31bfc_50194cute7productE:
	.zero		1
	.type		_ZN39_INTERNAL_a5d02ad8_4_k_cu_0cb31bfc_50194cuda3std3__45__cpo3endE,@object
	.size		_ZN39_INTERNAL_a5d02ad8_4_k_cu_0cb31bfc_50194cuda3std3__45__cpo3endE,(_ZN39_INTERNAL_a5d02ad8_4_k_cu_0cb31bfc_50194cuda3std3__419piecewise_constructE - _ZN39_INTERNAL_a5d02ad8_4_k_cu_0cb31bfc_50194cuda3std3__45__cpo3endE)
_ZN39_INTERNAL_a5d02ad8_4_k_cu_0cb31bfc_50194cuda3std3__45__cpo3endE:
	.zero		1
	.type		_ZN39_INTERNAL_a5d02ad8_4_k_cu_0cb31bfc_50194cuda3std3__419piecewise_constructE,@object
	.size		_ZN39_INTERNAL_a5d02ad8_4_k_cu_0cb31bfc_50194cuda3std3__419piecewise_constructE,(_ZN39_INTERNAL_a5d02ad8_4_k_cu_0cb31bfc_50194cuda3std3__45__cpo4cendE - _ZN39_INTERNAL_a5d02ad8_4_k_cu_0cb31bfc_50194cuda3std3__419piecewise_constructE)
_ZN39_INTERNAL_a5d02ad8_4_k_cu_0cb31bfc_50194cuda3std3__419piecewise_constructE:
	.zero		1
	.type		_ZN39_INTERNAL_a5d02ad8_4_k_cu_0cb31bfc_50194cuda3std3__45__cpo4cendE,@object
	.size		_ZN39_INTERNAL_a5d02ad8_4_k_cu_0cb31bfc_50194cuda3std3__45__cpo4cendE,(_ZN39_INTERNAL_a5d02ad8_4_k_cu_0cb31bfc_50194cuda3std6ranges3__45__cpo4swapE - _ZN39_INTERNAL_a5d02ad8_4_k_cu_0cb31bfc_50194cuda3std3__45__cpo4cendE)
_ZN39_INTERNAL_a5d02ad8_4_k_cu_0cb31bfc_50194cuda3std3__45__cpo4cendE:
	.zero		1
	.type		_ZN39_INTERNAL_a5d02ad8_4_k_cu_0cb31bfc_50194cuda3std6ranges3__45__cpo4swapE,@object
	.size		_ZN39_INTERNAL_a5d02ad8_4_k_cu_0cb31bfc_50194cuda3std6ranges3__45__cpo4swapE,(.L_8 - _ZN39_INTERNAL_a5d02ad8_4_k_cu_0cb31bfc_50194cuda3std6ranges3__45__cpo4swapE)
_ZN39_INTERNAL_a5d02ad8_4_k_cu_0cb31bfc_50194cuda3std6ranges3__45__cpo4swapE:
	.zero		1
.L_8:


//--------------------- .nv.constant0._ZN7cutlass13device_kernelINS_4gemm6kernel13GemmUniversalIN4cute5tupleIJiiiiEEENS1_10collective13CollectiveMmaINS1_34MainloopSm90TmaGmmaWarpSpecializedILi5ENS5_IJNS4_1CILi2EEENSA_ILi1EEESC_EEENS1_35KernelTmaWarpSpecializedCooperativeEEENS5_IJNSA_ILi256EEENSA_ILi80EEENSA_ILi64EEEEEENS_6half_tENS5_IJlSC_lEEESK_SL_NS4_8TiledMMAINS4_8MMA_AtomIJNS4_4SM904GMMA25MMA_64x16x16_F32F16F16_SSILNSP_5MajorE0ELSR_0ELNSP_7ScaleInE1ELSS_1EEEEEENS4_6LayoutISD_NS5_IJSC_NSA_ILi0EEESW_EEEEENS5_IJNS4_10UnderscoreESZ_SZ_EEEEENS4_13SM90_TMA_LOADENS4_14ComposedLayoutINS4_7SwizzleILi3ELi4ELi3EEENS4_18smem_ptr_flag_bitsILi16EEENSV_INS5_IJNSA_ILi8EEESI_EEENS5_IJSI_SC_EEEEEEEvNS4_8identityENS4_23SM90_TMA_LOAD_MULTICASTES1C_vS1D_EENS_8epilogue10collective6detail29Sm90TmaWarpSpecializedAdapterINS1H_15DefaultEpilogueISK_SL_SL_NS1G_6thread17LinearCombinationISK_Li1EffLNS1L_9ScaleType4KindE0ELNS_15FloatRoundStyleE2ESK_EENS1_15EpilogueDefaultEEEEEvvEEEEvNT_6ParamsE --------------------------
	.section	.nv.constant0._ZN7cutlass13device_kernelINS_4gemm6kernel13GemmUniversalIN4cute5tupleIJiiiiEEENS1_10collective13CollectiveMmaINS1_34MainloopSm90TmaGmmaWarpSpecializedILi5ENS5_IJNS4_1CILi2EEENSA_ILi1EEESC_EEENS1_35KernelTmaWarpSpecializedCooperativeEEENS5_IJNSA_ILi256EEENSA_ILi80EEENSA_ILi64EEEEEENS_6half_tENS5_IJlSC_lEEESK_SL_NS4_8TiledMMAINS4_8MMA_AtomIJNS4_4SM904GMMA25MMA_64x16x16_F32F16F16_SSILNSP_5MajorE0ELSR_0ELNSP_7ScaleInE1ELSS_1EEEEEENS4_6LayoutISD_NS5_IJSC_NSA_ILi0EEESW_EEEEENS5_IJNS4_10UnderscoreESZ_SZ_EEEEENS4_13SM90_TMA_LOADENS4_14ComposedLayoutINS4_7SwizzleILi3ELi4ELi3EEENS4_18smem_ptr_flag_bitsILi16EEENSV_INS5_IJNSA_ILi8EEESI_EEENS5_IJSI_SC_EEEEEEEvNS4_8identityENS4_23SM90_TMA_LOAD_MULTICASTES1C_vS1D_EENS_8epilogue10collective6detail29Sm90TmaWarpSpecializedAdapterINS1H_15DefaultEpilogueISK_SL_SL_NS1G_6thread17LinearCombinationISK_Li1EffLNS1L_9ScaleType4KindE0ELNS_15FloatRoundStyleE2ESK_EENS1_15EpilogueDefaultEEEEEvvEEEEvNT_6ParamsE,"a",@progbits
	.sectionflags	@""
	.align	4
.nv.constant0._ZN7cutlass13device_kernelINS_4gemm6kernel13GemmUniversalIN4cute5tupleIJiiiiEEENS1_10collective13CollectiveMmaINS1_34MainloopSm90TmaGmmaWarpSpecializedILi5ENS5_IJNS4_1CILi2EEENSA_ILi1EEESC_EEENS1_35KernelTmaWarpSpecializedCooperativeEEENS5_IJNSA_ILi256EEENSA_ILi80EEENSA_ILi64EEEEEENS_6half_tENS5_IJlSC_lEEESK_SL_NS4_8TiledMMAINS4_8MMA_AtomIJNS4_4SM904GMMA25MMA_64x16x16_F32F16F16_SSILNSP_5MajorE0ELSR_0ELNSP_7ScaleInE1ELSS_1EEEEEENS4_6LayoutISD_NS5_IJSC_NSA_ILi0EEESW_EEEEENS5_IJNS4_10UnderscoreESZ_SZ_EEEEENS4_13SM90_TMA_LOADENS4_14ComposedLayoutINS4_7SwizzleILi3ELi4ELi3EEENS4_18smem_ptr_flag_bitsILi16EEENSV_INS5_IJNSA_ILi8EEESI_EEENS5_IJSI_SC_EEEEEEEvNS4_8identityENS4_23SM90_TMA_LOAD_MULTICASTES1C_vS1D_EENS_8epilogue10collective6detail29Sm90TmaWarpSpecializedAdapterINS1H_15DefaultEpilogueISK_SL_SL_NS1G_6thread17LinearCombinationISK_Li1EffLNS1L_9ScaleType4KindE0ELNS_15FloatRoundStyleE2ESK_EENS1_15EpilogueDefaultEEEEEvvEEEEvNT_6ParamsE:
	.zero		1664


//--------------------- SYMBOLS --------------------------

	.type		.nv.reservedSmem.offset0,@object
	.size		.nv.reservedSmem.offset0,0x4
	.type		__assertfail,@function
